//
// Generated by NVIDIA NVVM Compiler
//
// Compiler Build ID: CL-36424714
// Cuda compilation tools, release 13.0, V13.0.88
// Based on NVVM 20.0.0
//

.version 9.0
.target sm_100
.address_size 64

	// .globl	_Z16avgpool2d_kernelPKfiiiiiiiiPf

.visible .entry _Z16avgpool2d_kernelPKfiiiiiiiiPf(
	.param .u64 .ptr .align 1 _Z16avgpool2d_kernelPKfiiiiiiiiPf_param_0,
	.param .u32 _Z16avgpool2d_kernelPKfiiiiiiiiPf_param_1,
	.param .u32 _Z16avgpool2d_kernelPKfiiiiiiiiPf_param_2,
	.param .u32 _Z16avgpool2d_kernelPKfiiiiiiiiPf_param_3,
	.param .u32 _Z16avgpool2d_kernelPKfiiiiiiiiPf_param_4,
	.param .u32 _Z16avgpool2d_kernelPKfiiiiiiiiPf_param_5,
	.param .u32 _Z16avgpool2d_kernelPKfiiiiiiiiPf_param_6,
	.param .u32 _Z16avgpool2d_kernelPKfiiiiiiiiPf_param_7,
	.param .u32 _Z16avgpool2d_kernelPKfiiiiiiiiPf_param_8,
	.param .u64 .ptr .align 1 _Z16avgpool2d_kernelPKfiiiiiiiiPf_param_9
)
{
	.reg .pred 	%p<95>;
	.reg .b32 	%r<201>;
	.reg .b32 	%f<89>;
	.reg .b64 	%rd<38>;

	ld.param.u64 	%rd3, [_Z16avgpool2d_kernelPKfiiiiiiiiPf_param_0];
	ld.param.u32 	%r115, [_Z16avgpool2d_kernelPKfiiiiiiiiPf_param_2];
	ld.param.u32 	%r116, [_Z16avgpool2d_kernelPKfiiiiiiiiPf_param_3];
	ld.param.u32 	%r117, [_Z16avgpool2d_kernelPKfiiiiiiiiPf_param_4];
	ld.param.u32 	%r118, [_Z16avgpool2d_kernelPKfiiiiiiiiPf_param_5];
	ld.param.u32 	%r119, [_Z16avgpool2d_kernelPKfiiiiiiiiPf_param_6];
	ld.param.u32 	%r121, [_Z16avgpool2d_kernelPKfiiiiiiiiPf_param_7];
	ld.param.u32 	%r120, [_Z16avgpool2d_kernelPKfiiiiiiiiPf_param_8];
	cvta.to.global.u64 	%rd1, %rd3;
	mov.u32 	%r122, %ctaid.y;
	mov.u32 	%r123, %ntid.y;
	mov.u32 	%r124, %tid.y;
	mad.lo.s32 	%r1, %r122, %r123, %r124;
	mov.u32 	%r125, %ctaid.x;
	mov.u32 	%r126, %ntid.x;
	mov.u32 	%r127, %tid.x;
	mad.lo.s32 	%r2, %r125, %r126, %r127;
	setp.ge.s32 	%p2, %r1, %r121;
	setp.ge.s32 	%p3, %r2, %r120;
	or.pred  	%p4, %p2, %p3;
	@%p4 bra 	$L__BB0_47;
	setp.lt.s32 	%p5, %r116, 1;
	mov.b32 	%r176, 0;
	mov.f32 	%f66, 0f00000000;
	@%p5 bra 	$L__BB0_44;
	mul.lo.s32 	%r130, %r117, %r1;
	sub.s32 	%r3, %r130, %r118;
	mul.lo.s32 	%r131, %r117, %r2;
	sub.s32 	%r4, %r131, %r118;
	and.b32  	%r5, %r116, 7;
	and.b32  	%r6, %r116, 3;
	and.b32  	%r7, %r116, 2147483640;
	and.b32  	%r8, %r116, 1;
	neg.s32 	%r9, %r7;
	add.s32 	%r132, %r119, %r131;
	sub.s32 	%r10, %r132, %r118;
	shl.b32 	%r11, %r119, 3;
	shl.b32 	%r133, %r119, 1;
	add.s32 	%r134, %r131, %r133;
	sub.s32 	%r12, %r134, %r118;
	mad.lo.s32 	%r135, %r119, 3, %r131;
	sub.s32 	%r13, %r135, %r118;
	shl.b32 	%r136, %r119, 2;
	add.s32 	%r137, %r131, %r136;
	sub.s32 	%r14, %r137, %r118;
	mad.lo.s32 	%r138, %r119, 5, %r131;
	sub.s32 	%r15, %r138, %r118;
	mad.lo.s32 	%r139, %r119, 6, %r131;
	sub.s32 	%r16, %r139, %r118;
	mad.lo.s32 	%r140, %r119, 7, %r131;
	sub.s32 	%r17, %r140, %r118;
	mov.f32 	%f66, 0f00000000;
	mov.b32 	%r156, 0;
	mov.u32 	%r176, %r156;
$L__BB0_3:
	ld.param.u32 	%r155, [_Z16avgpool2d_kernelPKfiiiiiiiiPf_param_1];
	setp.lt.u32 	%p6, %r116, 8;
	mad.lo.s32 	%r143, %r156, %r119, %r3;
	setp.gt.s32 	%p7, %r143, -1;
	setp.lt.s32 	%p8, %r143, %r155;
	and.pred  	%p1, %p7, %p8;
	mul.lo.s32 	%r20, %r143, %r115;
	mov.b32 	%r192, 0;
	@%p6 bra 	$L__BB0_22;
	add.s32 	%r172, %r10, %r20;
	add.s32 	%r170, %r12, %r20;
	add.s32 	%r168, %r13, %r20;
	add.s32 	%r166, %r14, %r20;
	add.s32 	%r164, %r15, %r20;
	add.s32 	%r162, %r16, %r20;
	add.s32 	%r160, %r17, %r20;
	add.s32 	%r158, %r4, %r20;
	mov.u32 	%r159, %r4;
	mov.u32 	%r161, %r17;
	mov.u32 	%r163, %r16;
	mov.u32 	%r165, %r15;
	mov.u32 	%r167, %r14;
	mov.u32 	%r169, %r13;
	mov.u32 	%r171, %r12;
	mov.u32 	%r173, %r10;
	mov.u32 	%r174, %r9;
$L__BB0_5:
	.pragma "nounroll";
	setp.gt.s32 	%p9, %r159, -1;
	setp.lt.s32 	%p10, %r159, %r115;
	and.pred  	%p11, %p9, %p10;
	and.pred  	%p12, %p1, %p11;
	not.pred 	%p13, %p12;
	@%p13 bra 	$L__BB0_7;
	mul.wide.s32 	%rd4, %r158, 4;
	add.s64 	%rd5, %rd1, %rd4;
	ld.global.nc.f32 	%f45, [%rd5];
	add.f32 	%f66, %f66, %f45;
	add.s32 	%r176, %r176, 1;
$L__BB0_7:
	setp.gt.s32 	%p14, %r173, -1;
	setp.lt.s32 	%p15, %r173, %r115;
	and.pred  	%p16, %p14, %p15;
	and.pred  	%p17, %p1, %p16;
	not.pred 	%p18, %p17;
	@%p18 bra 	$L__BB0_9;
	mul.wide.s32 	%rd6, %r172, 4;
	add.s64 	%rd7, %rd1, %rd6;
	ld.global.nc.f32 	%f46, [%rd7];
	add.f32 	%f66, %f66, %f46;
	add.s32 	%r176, %r176, 1;
$L__BB0_9:
	setp.gt.s32 	%p19, %r171, -1;
	setp.lt.s32 	%p20, %r171, %r115;
	and.pred  	%p21, %p19, %p20;
	and.pred  	%p22, %p1, %p21;
	not.pred 	%p23, %p22;
	@%p23 bra 	$L__BB0_11;
	mul.wide.s32 	%rd8, %r170, 4;
	add.s64 	%rd9, %rd1, %rd8;
	ld.global.nc.f32 	%f47, [%rd9];
	add.f32 	%f66, %f66, %f47;
	add.s32 	%r176, %r176, 1;
$L__BB0_11:
	setp.gt.s32 	%p24, %r169, -1;
	setp.lt.s32 	%p25, %r169, %r115;
	and.pred  	%p26, %p24, %p25;
	and.pred  	%p27, %p1, %p26;
	not.pred 	%p28, %p27;
	@%p28 bra 	$L__BB0_13;
	mul.wide.s32 	%rd10, %r168, 4;
	add.s64 	%rd11, %rd1, %rd10;
	ld.global.nc.f32 	%f48, [%rd11];
	add.f32 	%f66, %f66, %f48;
	add.s32 	%r176, %r176, 1;
$L__BB0_13:
	setp.gt.s32 	%p29, %r167, -1;
	setp.lt.s32 	%p30, %r167, %r115;
	and.pred  	%p31, %p29, %p30;
	and.pred  	%p32, %p1, %p31;
	not.pred 	%p33, %p32;
	@%p33 bra 	$L__BB0_15;
	mul.wide.s32 	%rd12, %r166, 4;
	add.s64 	%rd13, %rd1, %rd12;
	ld.global.nc.f32 	%f49, [%rd13];
	add.f32 	%f66, %f66, %f49;
	add.s32 	%r176, %r176, 1;
$L__BB0_15:
	setp.gt.s32 	%p34, %r165, -1;
	setp.lt.s32 	%p35, %r165, %r115;
	and.pred  	%p36, %p34, %p35;
	and.pred  	%p37, %p1, %p36;
	not.pred 	%p38, %p37;
	@%p38 bra 	$L__BB0_17;
	mul.wide.s32 	%rd14, %r164, 4;
	add.s64 	%rd15, %rd1, %rd14;
	ld.global.nc.f32 	%f50, [%rd15];
	add.f32 	%f66, %f66, %f50;
	add.s32 	%r176, %r176, 1;
$L__BB0_17:
	setp.gt.s32 	%p39, %r163, -1;
	setp.lt.s32 	%p40, %r163, %r115;
	and.pred  	%p41, %p39, %p40;
	and.pred  	%p42, %p1, %p41;
	not.pred 	%p43, %p42;
	@%p43 bra 	$L__BB0_19;
	mul.wide.s32 	%rd16, %r162, 4;
	add.s64 	%rd17, %rd1, %rd16;
	ld.global.nc.f32 	%f51, [%rd17];
	add.f32 	%f66, %f66, %f51;
	add.s32 	%r176, %r176, 1;
$L__BB0_19:
	setp.gt.s32 	%p44, %r161, -1;
	setp.lt.s32 	%p45, %r161, %r115;
	and.pred  	%p46, %p44, %p45;
	and.pred  	%p47, %p1, %p46;
	not.pred 	%p48, %p47;
	@%p48 bra 	$L__BB0_21;
	mul.wide.s32 	%rd18, %r160, 4;
	add.s64 	%rd19, %rd1, %rd18;
	ld.global.nc.f32 	%f52, [%rd19];
	add.f32 	%f66, %f66, %f52;
	add.s32 	%r176, %r176, 1;
$L__BB0_21:
	add.s32 	%r174, %r174, 8;
	add.s32 	%r173, %r173, %r11;
	add.s32 	%r172, %r172, %r11;
	add.s32 	%r171, %r171, %r11;
	add.s32 	%r170, %r170, %r11;
	add.s32 	%r169, %r169, %r11;
	add.s32 	%r168, %r168, %r11;
	add.s32 	%r167, %r167, %r11;
	add.s32 	%r166, %r166, %r11;
	add.s32 	%r165, %r165, %r11;
	add.s32 	%r164, %r164, %r11;
	add.s32 	%r163, %r163, %r11;
	add.s32 	%r162, %r162, %r11;
	add.s32 	%r161, %r161, %r11;
	add.s32 	%r160, %r160, %r11;
	add.s32 	%r159, %r159, %r11;
	add.s32 	%r158, %r158, %r11;
	setp.ne.s32 	%p49, %r174, 0;
	mov.u32 	%r192, %r7;
	@%p49 bra 	$L__BB0_5;
$L__BB0_22:
	setp.eq.s32 	%p50, %r5, 0;
	@%p50 bra 	$L__BB0_43;
	add.s32 	%r145, %r5, -1;
	setp.lt.u32 	%p51, %r145, 3;
	@%p51 bra 	$L__BB0_33;
	mad.lo.s32 	%r83, %r192, %r119, %r4;
	setp.gt.s32 	%p52, %r83, -1;
	setp.lt.s32 	%p53, %r83, %r115;
	and.pred  	%p54, %p52, %p53;
	and.pred  	%p56, %p1, %p54;
	not.pred 	%p57, %p56;
	@%p57 bra 	$L__BB0_26;
	add.s32 	%r146, %r83, %r20;
	mul.wide.s32 	%rd20, %r146, 4;
	add.s64 	%rd21, %rd1, %rd20;
	ld.global.nc.f32 	%f54, [%rd21];
	add.f32 	%f66, %f66, %f54;
	add.s32 	%r176, %r176, 1;
$L__BB0_26:
	add.s32 	%r86, %r83, %r119;
	setp.gt.s32 	%p58, %r86, -1;
	setp.lt.s32 	%p59, %r86, %r115;
	and.pred  	%p60, %p58, %p59;
	and.pred  	%p61, %p1, %p60;
	not.pred 	%p62, %p61;
	@%p62 bra 	$L__BB0_28;
	add.s32 	%r147, %r86, %r20;
	mul.wide.s32 	%rd22, %r147, 4;
	add.s64 	%rd23, %rd1, %rd22;
	ld.global.nc.f32 	%f55, [%rd23];
	add.f32 	%f66, %f66, %f55;
	add.s32 	%r176, %r176, 1;
$L__BB0_28:
	add.s32 	%r89, %r86, %r119;
	setp.gt.s32 	%p63, %r89, -1;
	setp.lt.s32 	%p64, %r89, %r115;
	and.pred  	%p65, %p63, %p64;
	and.pred  	%p66, %p1, %p65;
	not.pred 	%p67, %p66;
	@%p67 bra 	$L__BB0_30;
	add.s32 	%r148, %r89, %r20;
	mul.wide.s32 	%rd24, %r148, 4;
	add.s64 	%rd25, %rd1, %rd24;
	ld.global.nc.f32 	%f56, [%rd25];
	add.f32 	%f66, %f66, %f56;
	add.s32 	%r176, %r176, 1;
$L__BB0_30:
	add.s32 	%r92, %r89, %r119;
	setp.gt.s32 	%p68, %r92, -1;
	setp.lt.s32 	%p69, %r92, %r115;
	and.pred  	%p70, %p68, %p69;
	and.pred  	%p71, %p1, %p70;
	not.pred 	%p72, %p71;
	@%p72 bra 	$L__BB0_32;
	add.s32 	%r149, %r92, %r20;
	mul.wide.s32 	%rd26, %r149, 4;
	add.s64 	%rd27, %rd1, %rd26;
	ld.global.nc.f32 	%f57, [%rd27];
	add.f32 	%f66, %f66, %f57;
	add.s32 	%r176, %r176, 1;
$L__BB0_32:
	add.s32 	%r192, %r192, 4;
$L__BB0_33:
	setp.eq.s32 	%p73, %r6, 0;
	@%p73 bra 	$L__BB0_43;
	setp.eq.s32 	%p74, %r6, 1;
	@%p74 bra 	$L__BB0_40;
	mad.lo.s32 	%r99, %r192, %r119, %r4;
	setp.gt.s32 	%p75, %r99, -1;
	setp.lt.s32 	%p76, %r99, %r115;
	and.pred  	%p77, %p75, %p76;
	and.pred  	%p79, %p1, %p77;
	not.pred 	%p80, %p79;
	@%p80 bra 	$L__BB0_37;
	add.s32 	%r151, %r99, %r20;
	mul.wide.s32 	%rd28, %r151, 4;
	add.s64 	%rd29, %rd1, %rd28;
	ld.global.nc.f32 	%f59, [%rd29];
	add.f32 	%f66, %f66, %f59;
	add.s32 	%r176, %r176, 1;
$L__BB0_37:
	add.s32 	%r102, %r99, %r119;
	setp.gt.s32 	%p81, %r102, -1;
	setp.lt.s32 	%p82, %r102, %r115;
	and.pred  	%p83, %p81, %p82;
	and.pred  	%p84, %p1, %p83;
	not.pred 	%p85, %p84;
	@%p85 bra 	$L__BB0_39;
	add.s32 	%r152, %r102, %r20;
	mul.wide.s32 	%rd30, %r152, 4;
	add.s64 	%rd31, %rd1, %rd30;
	ld.global.nc.f32 	%f60, [%rd31];
	add.f32 	%f66, %f66, %f60;
	add.s32 	%r176, %r176, 1;
$L__BB0_39:
	add.s32 	%r192, %r192, 2;
$L__BB0_40:
	setp.eq.s32 	%p86, %r8, 0;
	@%p86 bra 	$L__BB0_43;
	mad.lo.s32 	%r109, %r192, %r119, %r4;
	setp.gt.s32 	%p87, %r109, -1;
	setp.lt.s32 	%p88, %r109, %r115;
	and.pred  	%p89, %p87, %p88;
	and.pred  	%p91, %p1, %p89;
	not.pred 	%p92, %p91;
	@%p92 bra 	$L__BB0_43;
	add.s32 	%r153, %r109, %r20;
	mul.wide.s32 	%rd32, %r153, 4;
	add.s64 	%rd33, %rd1, %rd32;
	ld.global.nc.f32 	%f61, [%rd33];
	add.f32 	%f66, %f66, %f61;
	add.s32 	%r176, %r176, 1;
$L__BB0_43:
	add.s32 	%r156, %r156, 1;
	setp.ne.s32 	%p93, %r156, %r116;
	@%p93 bra 	$L__BB0_3;
$L__BB0_44:
	setp.lt.s32 	%p94, %r176, 1;
	mov.f32 	%f88, 0f00000000;
	@%p94 bra 	$L__BB0_46;
	cvt.rn.f32.u32 	%f63, %r176;
	div.rn.f32 	%f88, %f66, %f63;
$L__BB0_46:
	ld.param.u64 	%rd37, [_Z16avgpool2d_kernelPKfiiiiiiiiPf_param_9];
	mad.lo.s32 	%r154, %r120, %r1, %r2;
	cvta.to.global.u64 	%rd34, %rd37;
	mul.wide.s32 	%rd35, %r154, 4;
	add.s64 	%rd36, %rd34, %rd35;
	st.global.f32 	[%rd36], %f88;
$L__BB0_47:
	ret;

}


// ===== COMPILED SASS (sm_100) =====

	.target	sm_100

	.elftype	@"ET_EXEC"


//--------------------- .note.nv.tkinfo           --------------------------
	.section	.note.nv.tkinfo,"",@"SHT_NOTE"
	.sectionflags	@"SHF_NOTE_NV_TKINFO"
	.tkinfo
        /*0018*/ 	.word	0x00000002
        /*0030*/ 	.string	""
        /*0030*/ 	.string	"ptxas"
        /*0030*/ 	.string	"Cuda compilation tools, release 13.0, V13.0.88"
        /*0030*/ 	.string	"Build cuda_13.0.r13.0/compiler.36424714_0"
        /*0030*/ 	.string	"-arch sm_100 -m 64 "



//--------------------- .note.nv.cuinfo           --------------------------
	.section	.note.nv.cuinfo,"",@"SHT_NOTE"
	.sectionflags	@"SHF_NOTE_NV_CUINFO"
        /*0018*/ 	.short	0x0002
        /*001a*/ 	.short	0x0064
        /*001c*/ 	.short	0x0082
	.zero		2


//--------------------- .nv.info                  --------------------------
	.section	.nv.info,"",@"SHT_CUDA_INFO"
	.align	4


	//----- nvinfo : EIATTR_REGCOUNT
	.align		4
        /*0000*/ 	.byte	0x04, 0x2f
        /*0002*/ 	.short	(.L_1 - .L_0)
	.align		4
.L_0:
        /*0004*/ 	.word	index@(_Z16avgpool2d_kernelPKfiiiiiiiiPf)
        /*0008*/ 	.word	0x00000028


	//----- nvinfo : EIATTR_FRAME_SIZE
	.align		4
.L_1:
        /*000c*/ 	.byte	0x04, 0x11
        /*000e*/ 	.short	(.L_3 - .L_2)
	.align		4
.L_2:
        /*0010*/ 	.word	index@($__internal_0_$__cuda_sm3x_div_rn_noftz_f32_slowpath)
        /*0014*/ 	.word	0x00000000


	//----- nvinfo : EIATTR_FRAME_SIZE
	.align		4
.L_3:
        /*0018*/ 	.byte	0x04, 0x11
        /*001a*/ 	.short	(.L_5 - .L_4)
	.align		4
.L_4:
        /*001c*/ 	.word	index@(_Z16avgpool2d_kernelPKfiiiiiiiiPf)
        /*0020*/ 	.word	0x00000000


	//----- nvinfo : EIATTR_MIN_STACK_SIZE
	.align		4
.L_5:
        /*0024*/ 	.byte	0x04, 0x12
        /*0026*/ 	.short	(.L_7 - .L_6)
	.align		4
.L_6:
        /*0028*/ 	.word	index@(_Z16avgpool2d_kernelPKfiiiiiiiiPf)
        /*002c*/ 	.word	0x00000000
.L_7:


//--------------------- .nv.compat                --------------------------
	.section	.nv.compat,"",@"SHT_CUDA_COMPAT_INFO"
	.align	4
        /*0000*/ 	.byte	0x02, 0x09, 0x00, 0x00, 0x02, 0x02, 0x01, 0x00, 0x02, 0x05, 0x05, 0x00, 0x03, 0x07, 0x01, 0x01
        /*0010*/ 	.byte	0x02, 0x03, 0x00, 0x00, 0x02, 0x06, 0x01, 0x00, 0x04, 0x0b, 0x08, 0x00, 0x01, 0x00, 0x00, 0x00
        /*0020*/ 	.byte	0x00, 0x00, 0x00, 0x00


//--------------------- .nv.info._Z16avgpool2d_kernelPKfiiiiiiiiPf --------------------------
	.section	.nv.info._Z16avgpool2d_kernelPKfiiiiiiiiPf,"",@"SHT_CUDA_INFO"
	.sectionflags	@""
	.align	4


	//----- nvinfo : EIATTR_CUDA_API_VERSION
	.align		4
        /*0000*/ 	.byte	0x04, 0x37
        /*0002*/ 	.short	(.L_9 - .L_8)
.L_8:
        /*0004*/ 	.word	0x00000082


	//----- nvinfo : EIATTR_KPARAM_INFO
	.align		4
.L_9:
        /*0008*/ 	.byte	0x04, 0x17
        /*000a*/ 	.short	(.L_11 - .L_10)
.L_10:
        /*000c*/ 	.word	0x00000000
        /*0010*/ 	.short	0x0009
        /*0012*/ 	.short	0x0028
        /*0014*/ 	.byte	0x00, 0xf5, 0x21, 0x00


	//----- nvinfo : EIATTR_KPARAM_INFO
	.align		4
.L_11:
        /*0018*/ 	.byte	0x04, 0x17
        /*001a*/ 	.short	(.L_13 - .L_12)
.L_12:
        /*001c*/ 	.word	0x00000000
        /*0020*/ 	.short	0x0008
        /*0022*/ 	.short	0x0024
        /*0024*/ 	.byte	0x00, 0xf0, 0x11, 0x00


	//----- nvinfo : EIATTR_KPARAM_INFO
	.align		4
.L_13:
        /*0028*/ 	.byte	0x04, 0x17
        /*002a*/ 	.short	(.L_15 - .L_14)
.L_14:
        /*002c*/ 	.word	0x00000000
        /*0030*/ 	.short	0x0007
        /*0032*/ 	.short	0x0020
        /*0034*/ 	.byte	0x00, 0xf0, 0x11, 0x00


	//----- nvinfo : EIATTR_KPARAM_INFO
	.align		4
.L_15:
        /*0038*/ 	.byte	0x04, 0x17
        /*003a*/ 	.short	(.L_17 - .L_16)
.L_16:
        /*003c*/ 	.word	0x00000000
        /*0040*/ 	.short	0x0006
        /*0042*/ 	.short	0x001c
        /*0044*/ 	.byte	0x00, 0xf0, 0x11, 0x00


	//----- nvinfo : EIATTR_KPARAM_INFO
	.align		4
.L_17:
        /*0048*/ 	.byte	0x04, 0x17
        /*004a*/ 	.short	(.L_19 - .L_18)
.L_18:
        /*004c*/ 	.word	0x00000000
        /*0050*/ 	.short	0x0005
        /*0052*/ 	.short	0x0018
        /*0054*/ 	.byte	0x00, 0xf0, 0x11, 0x00


	//----- nvinfo : EIATTR_KPARAM_INFO
	.align		4
.L_19:
        /*0058*/ 	.byte	0x04, 0x17
        /*005a*/ 	.short	(.L_21 - .L_20)
.L_20:
        /*005c*/ 	.word	0x00000000
        /*0060*/ 	.short	0x0004
        /*0062*/ 	.short	0x0014
        /*0064*/ 	.byte	0x00, 0xf0, 0x11, 0x00


	//----- nvinfo : EIATTR_KPARAM_INFO
	.align		4
.L_21:
        /*0068*/ 	.byte	0x04, 0x17
        /*006a*/ 	.short	(.L_23 - .L_22)
.L_22:
        /*006c*/ 	.word	0x00000000
        /*0070*/ 	.short	0x0003
        /*0072*/ 	.short	0x0010
        /*0074*/ 	.byte	0x00, 0xf0, 0x11, 0x00


	//----- nvinfo : EIATTR_KPARAM_INFO
	.align		4
.L_23:
        /*0078*/ 	.byte	0x04, 0x17
        /*007a*/ 	.short	(.L_25 - .L_24)
.L_24:
        /*007c*/ 	.word	0x00000000
        /*0080*/ 	.short	0x0002
        /*0082*/ 	.short	0x000c
        /*0084*/ 	.byte	0x00, 0xf0, 0x11, 0x00


	//----- nvinfo : EIATTR_KPARAM_INFO
	.align		4
.L_25:
        /*0088*/ 	.byte	0x04, 0x17
        /*008a*/ 	.short	(.L_27 - .L_26)
.L_26:
        /*008c*/ 	.word	0x00000000
        /*0090*/ 	.short	0x0001
        /*0092*/ 	.short	0x0008
        /*0094*/ 	.byte	0x00, 0xf0, 0x11, 0x00


	//----- nvinfo : EIATTR_KPARAM_INFO
	.align		4
.L_27:
        /*0098*/ 	.byte	0x04, 0x17
        /*009a*/ 	.short	(.L_29 - .L_28)
.L_28:
        /*009c*/ 	.word	0x00000000
        /*00a0*/ 	.short	0x0000
        /*00a2*/ 	.short	0x0000
        /*00a4*/ 	.byte	0x00, 0xf5, 0x21, 0x00


	//----- nvinfo : EIATTR_SPARSE_MMA_MASK
	.align		4
.L_29:
        /*00a8*/ 	.byte	0x03, 0x50
        /*00aa*/ 	.short	0x0000


	//----- nvinfo : EIATTR_MAXREG_COUNT
	.align		4
        /*00ac*/ 	.byte	0x03, 0x1b
        /*00ae*/ 	.short	0x00ff


	//----- nvinfo : EIATTR_MERCURY_ISA_VERSION
	.align		4
        /*00b0*/ 	.byte	0x03, 0x5f
        /*00b2*/ 	.short	0x0101


	//----- nvinfo : EIATTR_VRC_CTA_INIT_COUNT
	.align		4
        /*00b4*/ 	.byte	0x02, 0x4a
	.zero		1
	.zero		1


	//----- nvinfo : EIATTR_EXIT_INSTR_OFFSETS
	.align		4
        /*00b8*/ 	.byte	0x04, 0x1c
        /*00ba*/ 	.short	(.L_31 - .L_30)


	//   ....[0]....
.L_30:
        /*00bc*/ 	.word	0x000000c0


	//   ....[1]....
        /*00c0*/ 	.word	0x00001150


	//----- nvinfo : EIATTR_CRS_STACK_SIZE
	.align		4
.L_31:
        /*00c4*/ 	.byte	0x04, 0x1e
        /*00c6*/ 	.short	(.L_33 - .L_32)
.L_32:
        /*00c8*/ 	.word	0x00000000


	//----- nvinfo : EIATTR_CBANK_PARAM_SIZE
	.align		4
.L_33:
        /*00cc*/ 	.byte	0x03, 0x19
        /*00ce*/ 	.short	0x0030


	//----- nvinfo : EIATTR_PARAM_CBANK
	.align		4
        /*00d0*/ 	.byte	0x04, 0x0a
        /*00d2*/ 	.short	(.L_35 - .L_34)
	.align		4
.L_34:
        /*00d4*/ 	.word	index@(.nv.constant0._Z16avgpool2d_kernelPKfiiiiiiiiPf)
        /*00d8*/ 	.short	0x0380
        /*00da*/ 	.short	0x0030


	//----- nvinfo : EIATTR_SW_WAR
	.align		4
.L_35:
        /*00dc*/ 	.byte	0x04, 0x36
        /*00de*/ 	.short	(.L_37 - .L_36)
.L_36:
        /*00e0*/ 	.word	0x00000008
.L_37:


//--------------------- .nv.callgraph             --------------------------
	.section	.nv.callgraph,"",@"SHT_CUDA_CALLGRAPH"
	.align	4
	.sectionentsize	8
	.align		4
        /*0000*/ 	.word	0x00000000
	.align		4
        /*0004*/ 	.word	0xffffffff
	.align		4
        /*0008*/ 	.word	0x00000000
	.align		4
        /*000c*/ 	.word	0xfffffffe
	.align		4
        /*0010*/ 	.word	0x00000000
	.align		4
        /*0014*/ 	.word	0xfffffffd
	.align		4
        /*0018*/ 	.word	0x00000000
	.align		4
        /*001c*/ 	.word	0xfffffffc


//--------------------- .text._Z16avgpool2d_kernelPKfiiiiiiiiPf --------------------------
	.section	.text._Z16avgpool2d_kernelPKfiiiiiiiiPf,"ax",@progbits
	.align	128
        .global         _Z16avgpool2d_kernelPKfiiiiiiiiPf
        .type           _Z16avgpool2d_kernelPKfiiiiiiiiPf,@function
        .size           _Z16avgpool2d_kernelPKfiiiiiiiiPf,(.L_x_23 - _Z16avgpool2d_kernelPKfiiiiiiiiPf)
        .other          _Z16avgpool2d_kernelPKfiiiiiiiiPf,@"STO_CUDA_ENTRY STV_DEFAULT"
_Z16avgpool2d_kernelPKfiiiiiiiiPf:
.text._Z16avgpool2d_kernelPKfiiiiiiiiPf:
[----:B------:R-:W-:Y:S01]  /*0000*/  LDC R1, c[0x0][0x37c] ;  /* 0x0000df00ff017b82 */ /* 0x000fe20000000800 */
[----:B------:R-:W0:Y:S07]  /*0010*/  S2R R5, SR_TID.X ;  /* 0x0000000000057919 */ /* 0x000e2e0000002100 */
[----:B------:R-:W1:Y:S01]  /*0020*/  LDC R3, c[0x0][0x364] ;  /* 0x0000d900ff037b82 */ /* 0x000e620000000800 */
[----:B------:R-:W2:Y:S01]  /*0030*/  LDCU.64 UR6, c[0x0][0x3a0] ;  /* 0x00007400ff0677ac */ /* 0x000ea20008000a00 */
[----:B------:R-:W1:Y:S06]  /*0040*/  S2R R2, SR_TID.Y ;  /* 0x0000000000027919 */ /* 0x000e6c0000002200 */
[----:B------:R-:W0:Y:S08]  /*0050*/  S2UR UR5, SR_CTAID.X ;  /* 0x00000000000579c3 */ /* 0x000e300000002500 */
[----:B------:R-:W0:Y:S08]  /*0060*/  LDC R0, c[0x0][0x360] ;  /* 0x0000d800ff007b82 */ /* 0x000e300000000800 */
[----:B------:R-:W1:Y:S01]  /*0070*/  S2UR UR4, SR_CTAID.Y ;  /* 0x00000000000479c3 */ /* 0x000e620000002600 */
[----:B0-----:R-:W-:-:S05]  /*0080*/  IMAD R0, R0, UR5, R5 ;  /* 0x0000000500007c24 */ /* 0x001fca000f8e0205 */
[----:B--2---:R-:W-:Y:S01]  /*0090*/  ISETP.GE.AND P0, PT, R0, UR7, PT ;  /* 0x0000000700007c0c */ /* 0x004fe2000bf06270 */
[----:B-1----:R-:W-:-:S05]  /*00a0*/  IMAD R3, R3, UR4, R2 ;  /* 0x0000000403037c24 */ /* 0x002fca000f8e0202 */
[----:B------:R-:W-:-:S13]  /*00b0*/  ISETP.GE.OR P0, PT, R3, UR6, P0 ;  /* 0x0000000603007c0c */ /* 0x000fda0008706670 */
[----:B------:R-:W-:Y:S05]  /*00c0*/  @P0 EXIT ;  /* 0x000000000000094d */ /* 0x000fea0003800000 */
[----:B------:R-:W0:Y:S01]  /*00d0*/  LDCU UR4, c[0x0][0x390] ;  /* 0x00007200ff0477ac */ /* 0x000e220008000800 */
[----:B------:R-:W-:Y:S02]  /*00e0*/  IMAD.MOV.U32 R2, RZ, RZ, RZ ;  /* 0x000000ffff027224 */ /* 0x000fe400078e00ff */
[----:B------:R-:W-:Y:S01]  /*00f0*/  IMAD.MOV.U32 R4, RZ, RZ, RZ ;  /* 0x000000ffff047224 */ /* 0x000fe200078e00ff */
[----:B------:R-:W1:Y:S01]  /*0100*/  LDCU.64 UR10, c[0x0][0x358] ;  /* 0x00006b00ff0a77ac */ /* 0x000e620008000a00 */
[----:B0-----:R-:W-:-:S09]  /*0110*/  UISETP.GE.AND UP0, UPT, UR4, 0x1, UPT ;  /* 0x000000010400788c */ /* 0x001fd2000bf06270 */
[----:B-1----:R-:W-:Y:S05]  /*0120*/  BRA.U !UP0, `(.L_x_0) ;  /* 0x0000000d08a87547 */ /* 0x002fea000b800000 */
[----:B------:R-:W0:Y:S01]  /*0130*/  LDC.64 R16, c[0x0][0x398] ;  /* 0x0000e600ff107b82 */ /* 0x000e220000000a00 */
[----:B------:R-:W1:Y:S01]  /*0140*/  LDCU UR4, c[0x0][0x394] ;  /* 0x00007280ff0477ac */ /* 0x000e620008000800 */
[----:B------:R-:W-:Y:S02]  /*0150*/  HFMA2 R4, -RZ, RZ, 0, 0 ;  /* 0x00000000ff047431 */ /* 0x000fe400000001ff */
[----:B------:R-:W-:Y:S02]  /*0160*/  IMAD.MOV.U32 R2, RZ, RZ, RZ ;  /* 0x000000ffff027224 */ /* 0x000fe400078e00ff */
[----:B-1----:R-:W-:-:S04]  /*0170*/  IMAD R6, R0, UR4, RZ ;  /* 0x0000000400067c24 */ /* 0x002fc8000f8e02ff */
[C-C-:B0-----:R-:W-:Y:S01]  /*0180*/  IMAD R9, R17.reuse, 0x3, R6.reuse ;  /* 0x0000000311097824 */ /* 0x141fe200078e0206 */
[CC--:B------:R-:W-:Y:S01]  /*0190*/  LEA R7, R17.reuse, R6.reuse, 0x1 ;  /* 0x0000000611077211 */ /* 0x0c0fe200078e08ff */
[C-C-:B------:R-:W-:Y:S01]  /*01a0*/  IMAD R11, R17.reuse, 0x4, R6.reuse ;  /* 0x00000004110b7824 */ /* 0x140fe200078e0206 */
[----:B------:R-:W-:Y:S01]  /*01b0*/  IADD3 R5, PT, PT, -R16, R6, R17 ;  /* 0x0000000610057210 */ /* 0x000fe20007ffe111 */
[--C-:B------:R-:W-:Y:S01]  /*01c0*/  IMAD R13, R17, 0x5, R6.reuse ;  /* 0x00000005110d7824 */ /* 0x100fe200078e0206 */
[-C--:B------:R-:W-:Y:S01]  /*01d0*/  IADD3 R7, PT, PT, R7, -R16.reuse, RZ ;  /* 0x8000001007077210 */ /* 0x080fe20007ffe0ff */
[C-C-:B------:R-:W-:Y:S02]  /*01e0*/  IMAD R15, R17.reuse, 0x6, R6.reuse ;  /* 0x00000006110f7824 */ /* 0x140fe400078e0206 */
[----:B------:R-:W-:Y:S01]  /*01f0*/  IMAD R17, R17, 0x7, R6 ;  /* 0x0000000711117824 */ /* 0x000fe200078e0206 */
[----:B------:R-:W-:Y:S01]  /*0200*/  IADD3 R10, PT, PT, R13, -R16, RZ ;  /* 0x800000100d0a7210 */ /* 0x000fe20007ffe0ff */
[----:B------:R-:W-:-:S02]  /*0210*/  IMAD.IADD R8, R9, 0x1, -R16 ;  /* 0x0000000109087824 */ /* 0x000fc400078e0a10 */
[--C-:B------:R-:W-:Y:S02]  /*0220*/  IMAD.IADD R9, R11, 0x1, -R16.reuse ;  /* 0x000000010b097824 */ /* 0x100fe400078e0a10 */
[--C-:B------:R-:W-:Y:S02]  /*0230*/  IMAD.IADD R6, R6, 0x1, -R16.reuse ;  /* 0x0000000106067824 */ /* 0x100fe400078e0a10 */
[--C-:B------:R-:W-:Y:S02]  /*0240*/  IMAD.IADD R11, R15, 0x1, -R16.reuse ;  /* 0x000000010f0b7824 */ /* 0x100fe400078e0a10 */
[--C-:B------:R-:W-:Y:S02]  /*0250*/  IMAD.IADD R12, R17, 0x1, -R16.reuse ;  /* 0x00000001110c7824 */ /* 0x100fe400078e0a10 */
[----:B------:R-:W-:Y:S01]  /*0260*/  IMAD R13, R3, UR4, -R16 ;  /* 0x00000004030d7c24 */ /* 0x000fe2000f8e0a10 */
[----:B------:R-:W-:-:S06]  /*0270*/  UMOV UR4, URZ ;  /* 0x000000ff00047c82 */ /* 0x000fcc0008000000 */
.L_x_7:
[----:B------:R-:W0:Y:S01]  /*0280*/  LDCU UR7, c[0x0][0x39c] ;  /* 0x00007380ff0777ac */ /* 0x000e220008000800 */
[----:B------:R-:W1:Y:S01]  /*0290*/  LDCU UR6, c[0x0][0x390] ;  /* 0x00007200ff0677ac */ /* 0x000e620008000800 */
[----:B------:R-:W2:Y:S01]  /*02a0*/  LDCU UR5, c[0x0][0x388] ;  /* 0x00007100ff0577ac */ /* 0x000ea20008000800 */
[----:B0-----:R-:W-:Y:S01]  /*02b0*/  IMAD.U32 R35, RZ, RZ, UR7 ;  /* 0x00000007ff237e24 */ /* 0x001fe2000f8e00ff */
[----:B-1----:R-:W-:-:S03]  /*02c0*/  UISETP.GE.U32.AND UP1, UPT, UR6, 0x8, UPT ;  /* 0x000000080600788c */ /* 0x002fc6000bf26070 */
[----:B------:R-:W-:Y:S01]  /*02d0*/  IMAD R15, R35, UR4, R13 ;  /* 0x00000004230f7c24 */ /* 0x000fe2000f8e020d */
[----:B------:R-:W-:-:S04]  /*02e0*/  UIADD3 UR4, UPT, UPT, UR4, 0x1, URZ ;  /* 0x0000000104047890 */ /* 0x000fc8000fffe0ff */
[C---:B--2---:R-:W-:Y:S01]  /*02f0*/  ISETP.GE.AND P0, PT, R15.reuse, UR5, PT ;  /* 0x000000050f007c0c */ /* 0x044fe2000bf06270 */
[----:B------:R-:W-:Y:S01]  /*0300*/  UISETP.NE.AND UP0, UPT, UR4, UR6, UPT ;  /* 0x000000060400728c */ /* 0x000fe2000bf05270 */
[----:B------:R-:W-:Y:S02]  /*0310*/  UMOV UR5, URZ ;  /* 0x000000ff00057c82 */ /* 0x000fe40008000000 */
[----:B------:R-:W-:Y:S01]  /*0320*/  ISETP.GT.AND P0, PT, R15, -0x1, !P0 ;  /* 0xffffffff0f00780c */ /* 0x000fe20004704270 */
[----:B------:R-:W-:-:S12]  /*0330*/  BRA.U !UP1, `(.L_x_1) ;  /* 0x0000000509ac7547 */ /* 0x000fd8000b800000 */
[----:B------:R-:W0:Y:S01]  /*0340*/  LDCU UR5, c[0x0][0x390] ;  /* 0x00007200ff0577ac */ /* 0x000e220008000800 */
[----:B------:R-:W-:Y:S01]  /*0350*/  MOV R17, R6 ;  /* 0x0000000600117202 */ /* 0x000fe20000000f00 */
[----:B------:R-:W-:Y:S01]  /*0360*/  IMAD.MOV.U32 R22, RZ, RZ, R12 ;  /* 0x000000ffff167224 */ /* 0x000fe200078e000c */
[----:B------:R-:W-:Y:S01]  /*0370*/  MOV R24, R10 ;  /* 0x0000000a00187202 */ /* 0x000fe20000000f00 */
[----:B------:R-:W1:Y:S01]  /*0380*/  LDCU UR6, c[0x0][0x38c] ;  /* 0x00007180ff0677ac */ /* 0x000e620008000800 */
[----:B------:R-:W-:Y:S01]  /*0390*/  IMAD.MOV.U32 R23, RZ, RZ, R11 ;  /* 0x000000ffff177224 */ /* 0x000fe200078e000b */
[----:B------:R-:W-:Y:S01]  /*03a0*/  MOV R27, R7 ;  /* 0x00000007001b7202 */ /* 0x000fe20000000f00 */
[----:B------:R-:W-:Y:S01]  /*03b0*/  IMAD.MOV.U32 R25, RZ, RZ, R9 ;  /* 0x000000ffff197224 */ /* 0x000fe200078e0009 */
[----:B------:R-:W2:Y:S01]  /*03c0*/  LDCU UR7, c[0x0][0x38c] ;  /* 0x00007180ff0777ac */ /* 0x000ea20008000800 */
[----:B------:R-:W-:Y:S02]  /*03d0*/  IMAD.MOV.U32 R26, RZ, RZ, R8 ;  /* 0x000000ffff1a7224 */ /* 0x000fe400078e0008 */
[--C-:B------:R-:W-:Y:S01]  /*03e0*/  IMAD.MOV.U32 R14, RZ, RZ, R5.reuse ;  /* 0x000000ffff0e7224 */ /* 0x100fe200078e0005 */
[----:B0-----:R-:W-:Y:S01]  /*03f0*/  ULOP3.LUT UR5, UR5, 0x7ffffff8, URZ, 0xc0, !UPT ;  /* 0x7ffffff805057892 */ /* 0x001fe2000f8ec0ff */
[----:B-1----:R-:W-:-:S03]  /*0400*/  IMAD R16, R15, UR6, R5 ;  /* 0x000000060f107c24 */ /* 0x002fc6000f8e0205 */
[----:B------:R-:W-:Y:S01]  /*0410*/  UIADD3 UR5, UPT, UPT, -UR5, URZ, URZ ;  /* 0x000000ff05057290 */ /* 0x000fe2000fffe1ff */
[C---:B------:R-:W-:Y:S02]  /*0420*/  IMAD R28, R15.reuse, UR6, R7 ;  /* 0x000000060f1c7c24 */ /* 0x040fe4000f8e0207 */
[C---:B------:R-:W-:Y:S02]  /*0430*/  IMAD R29, R15.reuse, UR6, R8 ;  /* 0x000000060f1d7c24 */ /* 0x040fe4000f8e0208 */
[C---:B------:R-:W-:Y:S02]  /*0440*/  IMAD R30, R15.reuse, UR6, R9 ;  /* 0x000000060f1e7c24 */ /* 0x040fe4000f8e0209 */
[C---:B------:R-:W-:Y:S02]  /*0450*/  IMAD R31, R15.reuse, UR6, R10 ;  /* 0x000000060f1f7c24 */ /* 0x040fe4000f8e020a */
[C---:B------:R-:W-:Y:S02]  /*0460*/  IMAD R33, R15.reuse, UR6, R11 ;  /* 0x000000060f217c24 */ /* 0x040fe4000f8e020b */
[----:B------:R-:W-:-:S02]  /*0470*/  IMAD R32, R15, UR6, R12 ;  /* 0x000000060f207c24 */ /* 0x000fc4000f8e020c */
[----:B--2---:R-:W-:-:S07]  /*0480*/  IMAD R34, R15, UR6, R6 ;  /* 0x000000060f227c24 */ /* 0x004fce000f8e0206 */
.L_x_2:
[C---:B------:R-:W-:Y:S01]  /*0490*/  ISETP.GE.AND P6, PT, R17.reuse, UR7, PT ;  /* 0x0000000711007c0c */ /* 0x040fe2000bfc6270 */
[----:B------:R-:W0:Y:S01]  /*04a0*/  LDC R35, c[0x0][0x39c] ;  /* 0x0000e700ff237b82 */ /* 0x000e220000000800 */
[C---:B------:R-:W-:Y:S02]  /*04b0*/  ISETP.GE.AND P2, PT, R14.reuse, UR7, PT ;  /* 0x000000070e007c0c */ /* 0x040fe4000bf46270 */
[----:B------:R-:W-:Y:S02]  /*04c0*/  ISETP.GT.AND P6, PT, R17, -0x1, !P6 ;  /* 0xffffffff1100780c */ /* 0x000fe400077c4270 */
[----:B------:R-:W-:Y:S02]  /*04d0*/  ISETP.GT.AND P2, PT, R14, -0x1, !P2 ;  /* 0xffffffff0e00780c */ /* 0x000fe40005744270 */
[----:B------:R-:W-:Y:S02]  /*04e0*/  PLOP3.LUT P6, PT, P0, P6, PT, 0x80, 0x8 ;  /* 0x000000000008781c */ /* 0x000fe400007cd070 */
[----:B------:R-:W-:-:S11]  /*04f0*/  PLOP3.LUT P2, PT, P0, P2, PT, 0x80, 0x8 ;  /* 0x000000000008781c */ /* 0x000fd60000745070 */
[----:B------:R-:W1:Y:S08]  /*0500*/  @P6 LDC.64 R20, c[0x0][0x380] ;  /* 0x0000e000ff146b82 */ /* 0x000e700000000a00 */
[----:B------:R-:W2:Y:S01]  /*0510*/  @P2 LDC.64 R18, c[0x0][0x380] ;  /* 0x0000e000ff122b82 */ /* 0x000ea20000000a00 */
[----:B-1----:R-:W-:-:S06]  /*0520*/  @P6 IMAD.WIDE R20, R34, 0x4, R20 ;  /* 0x0000000422146825 */ /* 0x002fcc00078e0214 */
[----:B------:R-:W3:Y:S01]  /*0530*/  @P6 LDG.E.CONSTANT R21, desc[UR10][R20.64] ;  /* 0x0000000a14156981 */ /* 0x000ee2000c1e9900 */
[----:B--2---:R-:W-:-:S06]  /*0540*/  @P2 IMAD.WIDE R36, R16, 0x4, R18 ;  /* 0x0000000410242825 */ /* 0x004fcc00078e0212 */
[----:B------:R-:W2:Y:S01]  /*0550*/  @P2 LDG.E.CONSTANT R37, desc[UR10][R36.64] ;  /* 0x0000000a24252981 */ /* 0x000ea2000c1e9900 */
[C---:B------:R-:W-:Y:S02]  /*0560*/  ISETP.GE.AND P1, PT, R27.reuse, UR7, PT ;  /* 0x000000071b007c0c */ /* 0x040fe4000bf26270 */
[C---:B------:R-:W-:Y:S02]  /*0570*/  ISETP.GE.AND P4, PT, R26.reuse, UR7, PT ;  /* 0x000000071a007c0c */ /* 0x040fe4000bf86270 */
[----:B------:R-:W-:Y:S02]  /*0580*/  ISETP.GT.AND P1, PT, R27, -0x1, !P1 ;  /* 0xffffffff1b00780c */ /* 0x000fe40004f24270 */
[----:B------:R-:W-:Y:S02]  /*0590*/  ISETP.GT.AND P4, PT, R26, -0x1, !P4 ;  /* 0xffffffff1a00780c */ /* 0x000fe40006784270 */
[----:B------:R-:W-:Y:S02]  /*05a0*/  PLOP3.LUT P1, PT, P0, P1, PT, 0x80, 0x8 ;  /* 0x000000000008781c */ /* 0x000fe40000723070 */
[----:B------:R-:W-:-:S02]  /*05b0*/  PLOP3.LUT P4, PT, P0, P4, PT, 0x80, 0x8 ;  /* 0x000000000008781c */ /* 0x000fc40000789070 */
[----:B------:R-:W-:-:S04]  /*05c0*/  ISETP.GE.AND P3, PT, R25, UR7, PT ;  /* 0x0000000719007c0c */ /* 0x000fc8000bf66270 */
[----:B------:R-:W-:-:S04]  /*05d0*/  ISETP.GT.AND P3, PT, R25, -0x1, !P3 ;  /* 0xffffffff1900780c */ /* 0x000fc80005f64270 */
[----:B------:R-:W-:-:S03]  /*05e0*/  PLOP3.LUT P3, PT, P0, P3, PT, 0x80, 0x8 ;  /* 0x000000000008781c */ /* 0x000fc60000767070 */
[----:B------:R-:W1:Y:S02]  /*05f0*/  @P4 LDC.64 R18, c[0x0][0x380] ;  /* 0x0000e000ff124b82 */ /* 0x000e640000000a00 */
[----:B-1----:R-:W-:-:S06]  /*0600*/  @P4 IMAD.WIDE R18, R29, 0x4, R18 ;  /* 0x000000041d124825 */ /* 0x002fcc00078e0212 */
[----:B------:R-:W4:Y:S01]  /*0610*/  @P4 LDG.E.CONSTANT R19, desc[UR10][R18.64] ;  /* 0x0000000a12134981 */ /* 0x000f22000c1e9900 */
[----:B---3--:R-:W-:Y:S02]  /*0620*/  @P6 FADD R4, R4, R21 ;  /* 0x0000001504046221 */ /* 0x008fe40000000000 */
[----:B------:R-:W1:Y:S02]  /*0630*/  @P1 LDC.64 R20, c[0x0][0x380] ;  /* 0x0000e000ff141b82 */ /* 0x000e640000000a00 */
[----:B--2---:R-:W-:-:S06]  /*0640*/  @P2 FADD R4, R4, R37 ;  /* 0x0000002504042221 */ /* 0x004fcc0000000000 */
[----:B------:R-:W2:Y:S01]  /*0650*/  @P3 LDC.64 R36, c[0x0][0x380] ;  /* 0x0000e000ff243b82 */ /* 0x000ea20000000a00 */
[----:B-1----:R-:W-:-:S06]  /*0660*/  @P1 IMAD.WIDE R20, R28, 0x4, R20 ;  /* 0x000000041c141825 */ /* 0x002fcc00078e0214 */
[----:B------:R-:W3:Y:S01]  /*0670*/  @P1 LDG.E.CONSTANT R21, desc[UR10][R20.64] ;  /* 0x0000000a14151981 */ /* 0x000ee2000c1e9900 */
[----:B--2---:R-:W-:-:S06]  /*0680*/  @P3 IMAD.WIDE R36, R30, 0x4, R36 ;  /* 0x000000041e243825 */ /* 0x004fcc00078e0224 */
[----:B------:R-:W2:Y:S01]  /*0690*/  @P3 LDG.E.CONSTANT R37, desc[UR10][R36.64] ;  /* 0x0000000a24253981 */ /* 0x000ea2000c1e9900 */
[----:B------:R-:W-:Y:S01]  /*06a0*/  ISETP.GE.AND P5, PT, R24, UR7, PT ;  /* 0x0000000718007c0c */ /* 0x000fe2000bfa6270 */
[----:B------:R-:W-:Y:S01]  /*06b0*/  @P6 VIADD R2, R2, 0x1 ;  /* 0x0000000102026836 */ /* 0x000fe20000000000 */
[C---:B------:R-:W-:Y:S02]  /*06c0*/  ISETP.GE.AND P6, PT, R23.reuse, UR7, PT ;  /* 0x0000000717007c0c */ /* 0x040fe4000bfc6270 */
[----:B------:R-:W-:Y:S02]  /*06d0*/  ISETP.GT.AND P5, PT, R24, -0x1, !P5 ;  /* 0xffffffff1800780c */ /* 0x000fe40006fa4270 */
[----:B------:R-:W-:Y:S02]  /*06e0*/  @P2 IADD3 R2, PT, PT, R2, 0x1, RZ ;  /* 0x0000000102022810 */ /* 0x000fe40007ffe0ff */
[----:B------:R-:W-:Y:S02]  /*06f0*/  ISETP.GT.AND P6, PT, R23, -0x1, !P6 ;  /* 0xffffffff1700780c */ /* 0x000fe400077c4270 */
[----:B------:R-:W-:-:S02]  /*0700*/  PLOP3.LUT P5, PT, P0, P5, PT, 0x80, 0x8 ;  /* 0x000000000008781c */ /* 0x000fc400007ab070 */
[C---:B------:R-:W-:Y:S02]  /*0710*/  ISETP.GE.AND P2, PT, R22.reuse, UR7, PT ;  /* 0x0000000716007c0c */ /* 0x040fe4000bf46270 */
[----:B------:R-:W-:Y:S02]  /*0720*/  PLOP3.LUT P6, PT, P0, P6, PT, 0x80, 0x8 ;  /* 0x000000000008781c */ /* 0x000fe400007cd070 */
[----:B------:R-:W-:-:S04]  /*0730*/  ISETP.GT.AND P2, PT, R22, -0x1, !P2 ;  /* 0xffffffff1600780c */ /* 0x000fc80005744270 */
[----:B------:R-:W-:Y:S01]  /*0740*/  PLOP3.LUT P2, PT, P0, P2, PT, 0x80, 0x8 ;  /* 0x000000000008781c */ /* 0x000fe20000745070 */
[----:B---3--:R-:W-:-:S06]  /*0750*/  @P1 FADD R4, R4, R21 ;  /* 0x0000001504041221 */ /* 0x008fcc0000000000 */
[----:B------:R-:W1:Y:S01]  /*0760*/  @P6 LDC.64 R20, c[0x0][0x380] ;  /* 0x0000e000ff146b82 */ /* 0x000e620000000a00 */
[----:B----4-:R-:W-:-:S07]  /*0770*/  @P4 FADD R4, R4, R19 ;  /* 0x0000001304044221 */ /* 0x010fce0000000000 */
[----:B------:R-:W3:Y:S01]  /*0780*/  @P5 LDC.64 R18, c[0x0][0x380] ;  /* 0x0000e000ff125b82 */ /* 0x000ee20000000a00 */
[----:B--2---:R-:W-:-:S07]  /*0790*/  @P3 FADD R4, R4, R37 ;  /* 0x0000002504043221 */ /* 0x004fce0000000000 */
[----:B------:R-:W2:Y:S01]  /*07a0*/  @P2 LDC.64 R36, c[0x0][0x380] ;  /* 0x0000e000ff242b82 */ /* 0x000ea20000000a00 */
[----:B-1----:R-:W-:-:S06]  /*07b0*/  @P6 IMAD.WIDE R20, R33, 0x4, R20 ;  /* 0x0000000421146825 */ /* 0x002fcc00078e0214 */
[----:B------:R-:W4:Y:S01]  /*07c0*/  @P6 LDG.E.CONSTANT R21, desc[UR10][R20.64] ;  /* 0x0000000a14156981 */ /* 0x000f22000c1e9900 */
[----:B---3--:R-:W-:-:S06]  /*07d0*/  @P5 IMAD.WIDE R18, R31, 0x4, R18 ;  /* 0x000000041f125825 */ /* 0x008fcc00078e0212 */
[----:B------:R-:W3:Y:S01]  /*07e0*/  @P5 LDG.E.CONSTANT R19, desc[UR10][R18.64] ;  /* 0x0000000a12135981 */ /* 0x000ee2000c1e9900 */
[----:B--2---:R-:W-:-:S06]  /*07f0*/  @P2 IMAD.WIDE R36, R32, 0x4, R36 ;  /* 0x0000000420242825 */ /* 0x004fcc00078e0224 */
[----:B------:R-:W2:Y:S01]  /*0800*/  @P2 LDG.E.CONSTANT R37, desc[UR10][R36.64] ;  /* 0x0000000a24252981 */ /* 0x000ea2000c1e9900 */
[----:B------:R-:W-:Y:S01]  /*0810*/  @P1 VIADD R2, R2, 0x1 ;  /* 0x0000000102021836 */ /* 0x000fe20000000000 */
[----:B------:R-:W-:-:S04]  /*0820*/  UIADD3 UR5, UPT, UPT, UR5, 0x8, URZ ;  /* 0x0000000805057890 */ /* 0x000fc8000fffe0ff */
[----:B------:R-:W-:Y:S01]  /*0830*/  @P4 IADD3 R2, PT, PT, R2, 0x1, RZ ;  /* 0x0000000102024810 */ /* 0x000fe20007ffe0ff */
[----:B------:R-:W-:-:S04]  /*0840*/  UISETP.NE.AND UP1, UPT, UR5, URZ, UPT ;  /* 0x000000ff0500728c */ /* 0x000fc8000bf25270 */
[----:B------:R-:W-:-:S04]  /*0850*/  @P3 VIADD R2, R2, 0x1 ;  /* 0x0000000102023836 */ /* 0x000fc80000000000 */
[----:B------:R-:W-:-:S05]  /*0860*/  @P5 VIADD R2, R2, 0x1 ;  /* 0x0000000102025836 */ /* 0x000fca0000000000 */
[----:B------:R-:W-:Y:S01]  /*0870*/  @P6 IADD3 R2, PT, PT, R2, 0x1, RZ ;  /* 0x0000000102026810 */ /* 0x000fe20007ffe0ff */
[C---:B0-----:R-:W-:Y:S01]  /*0880*/  IMAD R14, R35.reuse, 0x8, R14 ;  /* 0x00000008230e7824 */ /* 0x041fe200078e020e */
[C---:B------:R-:W-:Y:S01]  /*0890*/  LEA R27, R35.reuse, R27, 0x3 ;  /* 0x0000001b231b7211 */ /* 0x040fe200078e18ff */
[C---:B------:R-:W-:Y:S01]  /*08a0*/  IMAD R26, R35.reuse, 0x8, R26 ;  /* 0x00000008231a7824 */ /* 0x040fe200078e021a */
[C---:B------:R-:W-:Y:S01]  /*08b0*/  LEA R22, R35.reuse, R22, 0x3 ;  /* 0x0000001623167211 */ /* 0x040fe200078e18ff */
[C---:B------:R-:W-:Y:S01]  /*08c0*/  IMAD R25, R35.reuse, 0x8, R25 ;  /* 0x0000000823197824 */ /* 0x040fe200078e0219 */
[C---:B------:R-:W-:Y:S01]  /*08d0*/  LEA R16, R35.reuse, R16, 0x3 ;  /* 0x0000001023107211 */ /* 0x040fe200078e18ff */
[C---:B------:R-:W-:Y:S01]  /*08e0*/  IMAD R24, R35.reuse, 0x8, R24 ;  /* 0x0000000823187824 */ /* 0x040fe200078e0218 */
[C---:B------:R-:W-:Y:S01]  /*08f0*/  LEA R29, R35.reuse, R29, 0x3 ;  /* 0x0000001d231d7211 */ /* 0x040fe200078e18ff */
[C---:B------:R-:W-:Y:S01]  /*0900*/  IMAD R23, R35.reuse, 0x8, R23 ;  /* 0x0000000823177824 */ /* 0x040fe200078e0217 */
[C---:B------:R-:W-:Y:S01]  /*0910*/  LEA R34, R35.reuse, R34, 0x3 ;  /* 0x0000002223227211 */ /* 0x040fe200078e18ff */
[----:B------:R-:W-:-:S02]  /*0920*/  IMAD R17, R35, 0x8, R17 ;  /* 0x0000000823117824 */ /* 0x000fc400078e0211 */
[C---:B------:R-:W-:Y:S02]  /*0930*/  IMAD R28, R35.reuse, 0x8, R28 ;  /* 0x00000008231c7824 */ /* 0x040fe400078e021c */
[C---:B------:R-:W-:Y:S02]  /*0940*/  IMAD R30, R35.reuse, 0x8, R30 ;  /* 0x00000008231e7824 */ /* 0x040fe400078e021e */
[C---:B------:R-:W-:Y:S02]  /*0950*/  IMAD R31, R35.reuse, 0x8, R31 ;  /* 0x00000008231f7824 */ /* 0x040fe400078e021f */
[C---:B------:R-:W-:Y:S02]  /*0960*/  IMAD R33, R35.reuse, 0x8, R33 ;  /* 0x0000000823217824 */ /* 0x040fe400078e0221 */
[----:B------:R-:W-:Y:S02]  /*0970*/  IMAD R32, R35, 0x8, R32 ;  /* 0x0000000823207824 */ /* 0x000fe400078e0220 */
[----:B------:R-:W-:-:S02]  /*0980*/  @P2 VIADD R2, R2, 0x1 ;  /* 0x0000000102022836 */ /* 0x000fc40000000000 */
[----:B---3--:R-:W-:-:S04]  /*0990*/  @P5 FADD R4, R4, R19 ;  /* 0x0000001304045221 */ /* 0x008fc80000000000 */
[----:B----4-:R-:W-:-:S04]  /*09a0*/  @P6 FADD R4, R4, R21 ;  /* 0x0000001504046221 */ /* 0x010fc80000000000 */
[----:B--2---:R-:W-:Y:S01]  /*09b0*/  @P2 FADD R4, R4, R37 ;  /* 0x0000002504042221 */ /* 0x004fe20000000000 */
[----:B------:R-:W-:Y:S06]  /*09c0*/  BRA.U UP1, `(.L_x_2) ;  /* 0xfffffff901b07547 */ /* 0x000fec000b83ffff */
[----:B------:R-:W0:Y:S02]  /*09d0*/  LDCU UR5, c[0x0][0x390] ;  /* 0x00007200ff0577ac */ /* 0x000e240008000800 */
[----:B0-----:R-:W-:-:S12]  /*09e0*/  ULOP3.LUT UR5, UR5, 0x7ffffff8, URZ, 0xc0, !UPT ;  /* 0x7ffffff805057892 */ /* 0x001fd8000f8ec0ff */
.L_x_1:
[----:B------:R-:W0:Y:S02]  /*09f0*/  LDCU UR6, c[0x0][0x390] ;  /* 0x00007200ff0677ac */ /* 0x000e240008000800 */
[----:B0-----:R-:W-:-:S04]  /*0a00*/  ULOP3.LUT UR7, UR6, 0x7, URZ, 0xc0, !UPT ;  /* 0x0000000706077892 */ /* 0x001fc8000f8ec0ff */
[----:B------:R-:W-:-:S09]  /*0a10*/  UISETP.NE.AND UP1, UPT, UR7, URZ, UPT ;  /* 0x000000ff0700728c */ /* 0x000fd2000bf25270 */
[----:B------:R-:W-:Y:S05]  /*0a20*/  BRA.U !UP1, `(.L_x_3) ;  /* 0x0000000509647547 */ /* 0x000fea000b800000 */
[----:B------:R-:W-:Y:S02]  /*0a30*/  ULOP3.LUT UR8, UR6, 0x3, URZ, 0xc0, !UPT ;  /* 0x0000000306087892 */ /* 0x000fe4000f8ec0ff */
[----:B------:R-:W-:Y:S02]  /*0a40*/  UIADD3 UR6, UPT, UPT, UR7, -0x1, URZ ;  /* 0xffffffff07067890 */ /* 0x000fe4000fffe0ff */
[----:B------:R-:W-:Y:S02]  /*0a50*/  UISETP.NE.AND UP2, UPT, UR8, URZ, UPT ;  /* 0x000000ff0800728c */ /* 0x000fe4000bf45270 */
[----:B------:R-:W-:-:S09]  /*0a60*/  UISETP.GE.U32.AND UP1, UPT, UR6, 0x3, UPT ;  /* 0x000000030600788c */ /* 0x000fd2000bf26070 */
[----:B------:R-:W-:Y:S05]  /*0a70*/  BRA.U !UP1, `(.L_x_4) ;  /* 0x0000000109a87547 */ /* 0x000fea000b800000 */
[----:B------:R-:W0:Y:S01]  /*0a80*/  LDCU UR6, c[0x0][0x38c] ;  /* 0x00007180ff0677ac */ /* 0x000e220008000800 */
[----:B------:R-:W-:-:S04]  /*0a90*/  IMAD R14, R35, UR5, R6 ;  /* 0x00000005230e7c24 */ /* 0x000fc8000f8e0206 */
[----:B------:R-:W-:-:S05]  /*0aa0*/  IMAD.IADD R24, R14, 0x1, R35 ;  /* 0x000000010e187824 */ /* 0x000fca00078e0223 */
[----:B------:R-:W-:-:S05]  /*0ab0*/  IADD3 R26, PT, PT, R24, R35, RZ ;  /* 0x00000023181a7210 */ /* 0x000fca0007ffe0ff */
[----:B------:R-:W-:Y:S01]  /*0ac0*/  IMAD.IADD R28, R26, 0x1, R35 ;  /* 0x000000011a1c7824 */ /* 0x000fe200078e0223 */
[----:B0-----:R-:W-:Y:S02]  /*0ad0*/  ISETP.GE.AND P1, PT, R14, UR6, PT ;  /* 0x000000060e007c0c */ /* 0x001fe4000bf26270 */
[----:B------:R-:W-:Y:S02]  /*0ae0*/  ISETP.GE.AND P2, PT, R24, UR6, PT ;  /* 0x0000000618007c0c */ /* 0x000fe4000bf46270 */
[----:B------:R-:W-:Y:S02]  /*0af0*/  ISETP.GT.AND P1, PT, R14, -0x1, !P1 ;  /* 0xffffffff0e00780c */ /* 0x000fe40004f24270 */
[----:B------:R-:W-:Y:S02]  /*0b00*/  ISETP.GT.AND P2, PT, R24, -0x1, !P2 ;  /* 0xffffffff1800780c */ /* 0x000fe40005744270 */
[----:B------:R-:W-:Y:S02]  /*0b10*/  PLOP3.LUT P1, PT, P0, P1, PT, 0x80, 0x8 ;  /* 0x000000000008781c */ /* 0x000fe40000723070 */
[----:B------:R-:W-:-:S02]  /*0b20*/  ISETP.GE.AND P3, PT, R26, UR6, PT ;  /* 0x000000061a007c0c */ /* 0x000fc4000bf66270 */
[----:B------:R-:W-:Y:S02]  /*0b30*/  PLOP3.LUT P2, PT, P0, P2, PT, 0x80, 0x8 ;  /* 0x000000000008781c */ /* 0x000fe40000745070 */
[----:B------:R-:W-:Y:S02]  /*0b40*/  ISETP.GT.AND P3, PT, R26, -0x1, !P3 ;  /* 0xffffffff1a00780c */ /* 0x000fe40005f64270 */
[C---:B------:R-:W-:Y:S02]  /*0b50*/  ISETP.GE.AND P4, PT, R28.reuse, UR6, PT ;  /* 0x000000061c007c0c */ /* 0x040fe4000bf86270 */
[----:B------:R-:W-:Y:S02]  /*0b60*/  PLOP3.LUT P3, PT, P0, P3, PT, 0x80, 0x8 ;  /* 0x000000000008781c */ /* 0x000fe40000767070 */
[----:B------:R-:W-:Y:S01]  /*0b70*/  ISETP.GT.AND P4, PT, R28, -0x1, !P4 ;  /* 0xffffffff1c00780c */ /* 0x000fe20006784270 */
[----:B------:R-:W0:Y:S01]  /*0b80*/  @P1 LDC.64 R22, c[0x0][0x380] ;  /* 0x0000e000ff161b82 */ /* 0x000e220000000a00 */
[----:B------:R-:W-:-:S02]  /*0b90*/  @P1 IMAD R25, R15, UR6, R14 ;  /* 0x000000060f191c24 */ /* 0x000fc4000f8e020e */
[----:B------:R-:W-:-:S05]  /*0ba0*/  PLOP3.LUT P4, PT, P0, P4, PT, 0x80, 0x8 ;  /* 0x000000000008781c */ /* 0x000fca0000789070 */
[----:B------:R-:W1:Y:S02]  /*0bb0*/  @P2 LDC.64 R16, c[0x0][0x380] ;  /* 0x0000e000ff102b82 */ /* 0x000e640000000a00 */
[----:B------:R-:W-:-:S06]  /*0bc0*/  @P3 IMAD R27, R15, UR6, R26 ;  /* 0x000000060f1b3c24 */ /* 0x000fcc000f8e021a */
[----:B------:R-:W2:Y:S08]  /*0bd0*/  @P3 LDC.64 R18, c[0x0][0x380] ;  /* 0x0000e000ff123b82 */ /* 0x000eb00000000a00 */
[----:B------:R-:W3:Y:S01]  /*0be0*/  @P4 LDC.64 R20, c[0x0][0x380] ;  /* 0x0000e000ff144b82 */ /* 0x000ee20000000a00 */
[----:B0-----:R-:W-:-:S04]  /*0bf0*/  @P1 IMAD.WIDE R22, R25, 0x4, R22 ;  /* 0x0000000419161825 */ /* 0x001fc800078e0216 */
[----:B------:R-:W-:Y:S02]  /*0c00*/  @P2 IMAD R25, R15, UR6, R24 ;  /* 0x000000060f192c24 */ /* 0x000fe4000f8e0218 */
[----:B------:R-:W4:Y:S02]  /*0c10*/  @P1 LDG.E.CONSTANT R23, desc[UR10][R22.64] ;  /* 0x0000000a16171981 */ /* 0x000f24000c1e9900 */
[----:B-1----:R-:W-:-:S04]  /*0c20*/  @P2 IMAD.WIDE R16, R25, 0x4, R16 ;  /* 0x0000000419102825 */ /* 0x002fc800078e0210 */
[----:B------:R-:W-:Y:S02]  /*0c30*/  @P4 IMAD R25, R15, UR6, R28 ;  /* 0x000000060f194c24 */ /* 0x000fe4000f8e021c */
[----:B------:R-:W5:Y:S01]  /*0c40*/  @P2 LDG.E.CONSTANT R17, desc[UR10][R16.64] ;  /* 0x0000000a10112981 */ /* 0x000f62000c1e9900 */
[----:B--2---:R-:W-:-:S06]  /*0c50*/  @P3 IMAD.WIDE R18, R27, 0x4, R18 ;  /* 0x000000041b123825 */ /* 0x004fcc00078e0212 */
[----:B------:R-:W2:Y:S01]  /*0c60*/  @P3 LDG.E.CONSTANT R19, desc[UR10][R18.64] ;  /* 0x0000000a12133981 */ /* 0x000ea2000c1e9900 */
[----:B---3--:R-:W-:-:S06]  /*0c70*/  @P4 IMAD.WIDE R20, R25, 0x4, R20 ;  /* 0x0000000419144825 */ /* 0x008fcc00078e0214 */
[----:B------:R-:W3:Y:S01]  /*0c80*/  @P4 LDG.E.CONSTANT R21, desc[UR10][R20.64] ;  /* 0x0000000a14154981 */ /* 0x000ee2000c1e9900 */
[----:B------:R-:W-:-:S05]  /*0c90*/  @P1 VIADD R2, R2, 0x1 ;  /* 0x0000000102021836 */ /* 0x000fca0000000000 */
[----:B------:R-:W-:-:S05]  /*0ca0*/  @P2 IADD3 R2, PT, PT, R2, 0x1, RZ ;  /* 0x0000000102022810 */ /* 0x000fca0007ffe0ff */
[----:B------:R-:W-:Y:S01]  /*0cb0*/  @P3 VIADD R2, R2, 0x1 ;  /* 0x0000000102023836 */ /* 0x000fe20000000000 */
[----:B------:R-:W-:-:S03]  /*0cc0*/  UIADD3 UR5, UPT, UPT, UR5, 0x4, URZ ;  /* 0x0000000405057890 */ /* 0x000fc6000fffe0ff */
[----:B------:R-:W-:Y:S02]  /*0cd0*/  @P4 VIADD R2, R2, 0x1 ;  /* 0x0000000102024836 */ /* 0x000fe40000000000 */
[----:B----4-:R-:W-:-:S04]  /*0ce0*/  @P1 FADD R4, R4, R23 ;  /* 0x0000001704041221 */ /* 0x010fc80000000000 */
[----:B-----5:R-:W-:-:S04]  /*0cf0*/  @P2 FADD R4, R4, R17 ;  /* 0x0000001104042221 */ /* 0x020fc80000000000 */
[----:B--2---:R-:W-:-:S04]  /*0d00*/  @P3 FADD R4, R4, R19 ;  /* 0x0000001304043221 */ /* 0x004fc80000000000 */
[----:B---3--:R-:W-:-:S07]  /*0d10*/  @P4 FADD R4, R4, R21 ;  /* 0x0000001504044221 */ /* 0x008fce0000000000 */
.L_x_4:
[----:B------:R-:W-:Y:S05]  /*0d20*/  BRA.U !UP2, `(.L_x_3) ;  /* 0x000000010aa47547 */ /* 0x000fea000b800000 */
[----:B------:R-:W0:Y:S01]  /*0d30*/  LDCU UR6, c[0x0][0x390] ;  /* 0x00007200ff0677ac */ /* 0x000e220008000800 */
[----:B------:R-:W-:Y:S02]  /*0d40*/  UISETP.NE.AND UP1, UPT, UR8, 0x1, UPT ;  /* 0x000000010800788c */ /* 0x000fe4000bf25270 */
[----:B0-----:R-:W-:-:S07]  /*0d50*/  ULOP3.LUT UP2, URZ, UR6, 0x1, URZ, 0xc0, !UPT ;  /* 0x0000000106ff7892 */ /* 0x001fce000f84c0ff */
[----:B------:R-:W-:Y:S05]  /*0d60*/  BRA.U !UP1, `(.L_x_5) ;  /* 0x0000000109587547 */ /* 0x000fea000b800000 */
[----:B------:R-:W0:Y:S01]  /*0d70*/  LDCU UR6, c[0x0][0x38c] ;  /* 0x00007180ff0677ac */ /* 0x000e220008000800 */
[----:B------:R-:W-:-:S05]  /*0d80*/  IMAD R20, R35, UR5, R6 ;  /* 0x0000000523147c24 */ /* 0x000fca000f8e0206 */
[C---:B------:R-:W-:Y:S02]  /*0d90*/  IADD3 R14, PT, PT, R20.reuse, R35, RZ ;  /* 0x00000023140e7210 */ /* 0x040fe40007ffe0ff */
[----:B0-----:R-:W-:Y:S02]  /*0da0*/  ISETP.GE.AND P1, PT, R20, UR6, PT ;  /* 0x0000000614007c0c */ /* 0x001fe4000bf26270 */
[----:B------:R-:W-:Y:S02]  /*0db0*/  ISETP.GE.AND P2, PT, R14, UR6, PT ;  /* 0x000000060e007c0c */ /* 0x000fe4000bf46270 */
[----:B------:R-:W-:Y:S02]  /*0dc0*/  ISETP.GT.AND P1, PT, R20, -0x1, !P1 ;  /* 0xffffffff1400780c */ /* 0x000fe40004f24270 */
[----:B------:R-:W-:Y:S02]  /*0dd0*/  ISETP.GT.AND P2, PT, R14, -0x1, !P2 ;  /* 0xffffffff0e00780c */ /* 0x000fe40005744270 */
[----:B------:R-:W-:-:S02]  /*0de0*/  PLOP3.LUT P1, PT, P0, P1, PT, 0x80, 0x8 ;  /* 0x000000000008781c */ /* 0x000fc40000723070 */
[----:B------:R-:W-:-:S11]  /*0df0*/  PLOP3.LUT P2, PT, P0, P2, PT, 0x80, 0x8 ;  /* 0x000000000008781c */ /* 0x000fd60000745070 */
[----:B------:R-:W0:Y:S01]  /*0e00*/  @P1 LDC.64 R18, c[0x0][0x380] ;  /* 0x0000e000ff121b82 */ /* 0x000e220000000a00 */
[----:B------:R-:W-:-:S07]  /*0e10*/  @P1 IMAD R21, R15, UR6, R20 ;  /* 0x000000060f151c24 */ /* 0x000fce000f8e0214 */
[----:B------:R-:W1:Y:S01]  /*0e20*/  @P2 LDC.64 R16, c[0x0][0x380] ;  /* 0x0000e000ff102b82 */ /* 0x000e620000000a00 */
[----:B0-----:R-:W-:-:S04]  /*0e30*/  @P1 IMAD.WIDE R18, R21, 0x4, R18 ;  /* 0x0000000415121825 */ /* 0x001fc800078e0212 */
[----:B------:R-:W-:Y:S02]  /*0e40*/  @P2 IMAD R21, R15, UR6, R14 ;  /* 0x000000060f152c24 */ /* 0x000fe4000f8e020e */
[----:B------:R-:W2:Y:S02]  /*0e50*/  @P1 LDG.E.CONSTANT R19, desc[UR10][R18.64] ;  /* 0x0000000a12131981 */ /* 0x000ea4000c1e9900 */
[----:B-1----:R-:W-:-:S06]  /*0e60*/  @P2 IMAD.WIDE R16, R21, 0x4, R16 ;  /* 0x0000000415102825 */ /* 0x002fcc00078e0210 */
[----:B------:R-:W3:Y:S01]  /*0e70*/  @P2 LDG.E.CONSTANT R17, desc[UR10][R16.64] ;  /* 0x0000000a10112981 */ /* 0x000ee2000c1e9900 */
[----:B------:R-:W-:Y:S01]  /*0e80*/  @P1 VIADD R2, R2, 0x1 ;  /* 0x0000000102021836 */ /* 0x000fe20000000000 */
[----:B------:R-:W-:-:S03]  /*0e90*/  UIADD3 UR5, UPT, UPT, UR5, 0x2, URZ ;  /* 0x0000000205057890 */ /* 0x000fc6000fffe0ff */
[----:B------:R-:W-:Y:S02]  /*0ea0*/  @P2 VIADD R2, R2, 0x1 ;  /* 0x0000000102022836 */ /* 0x000fe40000000000 */
[----:B--2---:R-:W-:-:S04]  /*0eb0*/  @P1 FADD R4, R4, R19 ;  /* 0x0000001304041221 */ /* 0x004fc80000000000 */
[----:B---3--:R-:W-:-:S07]  /*0ec0*/  @P2 FADD R4, R4, R17 ;  /* 0x0000001104042221 */ /* 0x008fce0000000000 */
.L_x_5:
[----:B------:R-:W-:Y:S05]  /*0ed0*/  BRA.U !UP2, `(.L_x_3) ;  /* 0x000000010a387547 */ /* 0x000fea000b800000 */
[----:B------:R-:W0:Y:S01]  /*0ee0*/  LDCU UR6, c[0x0][0x38c] ;  /* 0x00007180ff0677ac */ /* 0x000e220008000800 */
[----:B------:R-:W-:Y:S01]  /*0ef0*/  IMAD R14, R35, UR5, R6 ;  /* 0x00000005230e7c24 */ /* 0x000fe2000f8e0206 */
[----:B------:R-:W-:Y:S04]  /*0f00*/  BSSY.RECONVERGENT B0, `(.L_x_3) ;  /* 0x000000b000007945 */ /* 0x000fe80003800200 */
[----:B0-----:R-:W-:-:S04]  /*0f10*/  ISETP.GE.AND P1, PT, R14, UR6, PT ;  /* 0x000000060e007c0c */ /* 0x001fc8000bf26270 */
[----:B------:R-:W-:-:S04]  /*0f20*/  ISETP.GT.AND P1, PT, R14, -0x1, !P1 ;  /* 0xffffffff0e00780c */ /* 0x000fc80004f24270 */
[----:B------:R-:W-:-:S13]  /*0f30*/  PLOP3.LUT P1, PT, P0, P1, PT, 0x80, 0x8 ;  /* 0x000000000008781c */ /* 0x000fda0000723070 */
[----:B------:R-:W-:Y:S05]  /*0f40*/  @!P1 BRA `(.L_x_6) ;  /* 0x0000000000189947 */ /* 0x000fea0003800000 */
[----:B------:R-:W0:Y:S01]  /*0f50*/  LDC.64 R16, c[0x0][0x380] ;  /* 0x0000e000ff107b82 */ /* 0x000e220000000a00 */
[----:B------:R-:W-:-:S04]  /*0f60*/  IMAD R15, R15, UR6, R14 ;  /* 0x000000060f0f7c24 */ /* 0x000fc8000f8e020e */
[----:B0-----:R-:W-:-:S06]  /*0f70*/  IMAD.WIDE R14, R15, 0x4, R16 ;  /* 0x000000040f0e7825 */ /* 0x001fcc00078e0210 */
[----:B------:R-:W2:Y:S01]  /*0f80*/  LDG.E.CONSTANT R15, desc[UR10][R14.64] ;  /* 0x0000000a0e0f7981 */ /* 0x000ea2000c1e9900 */
[----:B------:R-:W-:Y:S01]  /*0f90*/  IADD3 R2, PT, PT, R2, 0x1, RZ ;  /* 0x0000000102027810 */ /* 0x000fe20007ffe0ff */
[----:B--2---:R-:W-:-:S07]  /*0fa0*/  FADD R4, R4, R15 ;  /* 0x0000000f04047221 */ /* 0x004fce0000000000 */
.L_x_6:
[----:B------:R-:W-:Y:S05]  /*0fb0*/  BSYNC.RECONVERGENT B0 ;  /* 0x0000000000007941 */ /* 0x000fea0003800200 */
.L_x_3:
[----:B------:R-:W-:Y:S05]  /*0fc0*/  BRA.U UP0, `(.L_x_7) ;  /* 0xfffffff100ac7547 */ /* 0x000fea000b83ffff */
.L_x_0:
[----:B------:R-:W-:Y:S01]  /*0fd0*/  ISETP.GE.AND P0, PT, R2, 0x1, PT ;  /* 0x000000010200780c */ /* 0x000fe20003f06270 */
[----:B------:R-:W-:Y:S01]  /*0fe0*/  BSSY.RECONVERGENT B0, `(.L_x_8) ;  /* 0x0000011000007945 */ /* 0x000fe20003800200 */
[----:B------:R-:W-:-:S11]  /*0ff0*/  IMAD.MOV.U32 R7, RZ, RZ, RZ ;  /* 0x000000ffff077224 */ /* 0x000fd600078e00ff */
[----:B------:R-:W-:Y:S05]  /*1000*/  @!P0 BRA `(.L_x_9) ;  /* 0x0000000000388947 */ /* 0x000fea0003800000 */
[----:B------:R-:W-:Y:S01]  /*1010*/  I2FP.F32.U32 R9, R2 ;  /* 0x0000000200097245 */ /* 0x000fe20000201000 */
[----:B------:R-:W-:Y:S03]  /*1020*/  BSSY.RECONVERGENT B1, `(.L_x_9) ;  /* 0x000000c000017945 */ /* 0x000fe60003800200 */
[----:B------:R-:W0:Y:S08]  /*1030*/  MUFU.RCP R5, R9 ;  /* 0x0000000900057308 */ /* 0x000e300000001000 */
[----:B------:R-:W1:Y:S01]  /*1040*/  FCHK P0, R4, R9 ;  /* 0x0000000904007302 */ /* 0x000e620000000000 */
[----:B0-----:R-:W-:-:S04]  /*1050*/  FFMA R2, -R9, R5, 1 ;  /* 0x3f80000009027423 */ /* 0x001fc80000000105 */
[----:B------:R-:W-:-:S04]  /*1060*/  FFMA R5, R5, R2, R5 ;  /* 0x0000000205057223 */ /* 0x000fc80000000005 */
[----:B------:R-:W-:-:S04]  /*1070*/  FFMA R2, R5, R4, RZ ;  /* 0x0000000405027223 */ /* 0x000fc800000000ff */
[----:B------:R-:W-:-:S04]  /*1080*/  FFMA R7, -R9, R2, R4 ;  /* 0x0000000209077223 */ /* 0x000fc80000000104 */
[----:B------:R-:W-:Y:S01]  /*1090*/  FFMA R7, R5, R7, R2 ;  /* 0x0000000705077223 */ /* 0x000fe20000000002 */
[----:B-1----:R-:W-:Y:S06]  /*10a0*/  @!P0 BRA `(.L_x_10) ;  /* 0x00000000000c8947 */ /* 0x002fec0003800000 */
[----:B------:R-:W-:-:S07]  /*10b0*/  MOV R6, 0x10d0 ;  /* 0x000010d000067802 */ /* 0x000fce0000000f00 */
[----:B------:R-:W-:Y:S05]  /*10c0*/  CALL.REL.NOINC `($__internal_0_$__cuda_sm3x_div_rn_noftz_f32_slowpath) ;  /* 0x0000000000247944 */ /* 0x000fea0003c00000 */
[----:B------:R-:W-:-:S07]  /*10d0*/  MOV R7, R9 ;  /* 0x0000000900077202 */ /* 0x000fce0000000f00 */
.L_x_10:
[----:B------:R-:W-:Y:S05]  /*10e0*/  BSYNC.RECONVERGENT B1 ;  /* 0x0000000000017941 */ /* 0x000fea0003800200 */
.L_x_9:
[----:B------:R-:W-:Y:S05]  /*10f0*/  BSYNC.RECONVERGENT B0 ;  /* 0x0000000000007941 */ /* 0x000fea0003800200 */
.L_x_8:
[----:B------:R-:W0:Y:S01]  /*1100*/  LDC.64 R4, c[0x0][0x3a8] ;  /* 0x0000ea00ff047b82 */ /* 0x000e220000000a00 */
[----:B------:R-:W1:Y:S02]  /*1110*/  LDCU UR4, c[0x0][0x3a4] ;  /* 0x00007480ff0477ac */ /* 0x000e640008000800 */
[----:B-1----:R-:W-:-:S04]  /*1120*/  IMAD R3, R3, UR4, R0 ;  /* 0x0000000403037c24 */ /* 0x002fc8000f8e0200 */
[----:B0-----:R-:W-:-:S05]  /*1130*/  IMAD.WIDE R2, R3, 0x4, R4 ;  /* 0x0000000403027825 */ /* 0x001fca00078e0204 */
[----:B------:R-:W-:Y:S01]  /*1140*/  STG.E desc[UR10][R2.64], R7 ;  /* 0x0000000702007986 */ /* 0x000fe2000c10190a */
[----:B------:R-:W-:Y:S05]  /*1150*/  EXIT ;  /* 0x000000000000794d */ /* 0x000fea0003800000 */
        .weak           $__internal_0_$__cuda_sm3x_div_rn_noftz_f32_slowpath
        .type           $__internal_0_$__cuda_sm3x_div_rn_noftz_f32_slowpath,@function
        .size           $__internal_0_$__cuda_sm3x_div_rn_noftz_f32_slowpath,(.L_x_23 - $__internal_0_$__cuda_sm3x_div_rn_noftz_f32_slowpath)
$__internal_0_$__cuda_sm3x_div_rn_noftz_f32_slowpath:
[--C-:B------:R-:W-:Y:S01]  /*1160*/  SHF.R.U32.HI R5, RZ, 0x17, R9.reuse ;  /* 0x00000017ff057819 */ /* 0x100fe20000011609 */
[----:B------:R-:W-:Y:S01]  /*1170*/  BSSY.RECONVERGENT B2, `(.L_x_11) ;  /* 0x0000064000027945 */ /* 0x000fe20003800200 */
[----:B------:R-:W-:Y:S02]  /*1180*/  SHF.R.U32.HI R2, RZ, 0x17, R4 ;  /* 0x00000017ff027819 */ /* 0x000fe40000011604 */
[----:B------:R-:W-:Y:S01]  /*1190*/  LOP3.LUT R12, R5, 0xff, RZ, 0xc0, !PT ;  /* 0x000000ff050c7812 */ /* 0x000fe200078ec0ff */
[----:B------:R-:W-:Y:S01]  /*11a0*/  IMAD.MOV.U32 R5, RZ, RZ, R9 ;  /* 0x000000ffff057224 */ /* 0x000fe200078e0009 */
[----:B------:R-:W-:-:S03]  /*11b0*/  LOP3.LUT R10, R2, 0xff, RZ, 0xc0, !PT ;  /* 0x000000ff020a7812 */ /* 0x000fc600078ec0ff */
[----:B------:R-:W-:Y:S01]  /*11c0*/  VIADD R11, R12, 0xffffffff ;  /* 0xffffffff0c0b7836 */ /* 0x000fe20000000000 */
[----:B------:R-:W-:-:S04]  /*11d0*/  IADD3 R8, PT, PT, R10, -0x1, RZ ;  /* 0xffffffff0a087810 */ /* 0x000fc80007ffe0ff */
[----:B------:R-:W-:-:S04]  /*11e0*/  ISETP.GT.U32.AND P0, PT, R11, 0xfd, PT ;  /* 0x000000fd0b00780c */ /* 0x000fc80003f04070 */
[----:B------:R-:W-:-:S13]  /*11f0*/  ISETP.GT.U32.OR P0, PT, R8, 0xfd, P0 ;  /* 0x000000fd0800780c */ /* 0x000fda0000704470 */
[----:B------:R-:W-:Y:S01]  /*1200*/  @!P0 MOV R7, RZ ;  /* 0x000000ff00078202 */ /* 0x000fe20000000f00 */
[----:B------:R-:W-:Y:S06]  /*1210*/  @!P0 BRA `(.L_x_12) ;  /* 0x0000000000608947 */ /* 0x000fec0003800000 */
[----:B------:R-:W-:Y:S01]  /*1220*/  FSETP.GTU.FTZ.AND P0, PT, |R4|, +INF , PT ;  /* 0x7f8000000400780b */ /* 0x000fe20003f1c200 */
[----:B------:R-:W-:Y:S01]  /*1230*/  IMAD.MOV.U32 R2, RZ, RZ, R9 ;  /* 0x000000ffff027224 */ /* 0x000fe200078e0009 */
[----:B------:R-:W-:-:S04]  /*1240*/  FSETP.GTU.FTZ.AND P1, PT, |R9|, +INF , PT ;  /* 0x7f8000000900780b */ /* 0x000fc80003f3c200 */
[----:B------:R-:W-:-:S13]  /*1250*/  PLOP3.LUT P0, PT, P0, P1, PT, 0xf8, 0x8f ;  /* 0x00000000008f781c */ /* 0x000fda0000703f70 */
[----:B------:R-:W-:Y:S05]  /*1260*/  @P0 BRA `(.L_x_13) ;  /* 0x00000004004c0947 */ /* 0x000fea0003800000 */
[----:B------:R-:W-:-:S13]  /*1270*/  LOP3.LUT P0, RZ, R5, 0x7fffffff, R4, 0xc8, !PT ;  /* 0x7fffffff05ff7812 */ /* 0x000fda000780c804 */
[----:B------:R-:W-:Y:S05]  /*1280*/  @!P0 BRA `(.L_x_14) ;  /* 0x00000004003c8947 */ /* 0x000fea0003800000 */
[----:B------:R-:W-:Y:S02]  /*1290*/  FSETP.NEU.FTZ.AND P0, PT, |R4|, +INF , PT ;  /* 0x7f8000000400780b */ /* 0x000fe40003f1d200 */
[----:B------:R-:W-:Y:S02]  /*12a0*/  FSETP.NEU.FTZ.AND P2, PT, |R2|, +INF , PT ;  /* 0x7f8000000200780b */ /* 0x000fe40003f5d200 */
[----:B------:R-:W-:-:S11]  /*12b0*/  FSETP.NEU.FTZ.AND P1, PT, |R4|, +INF , PT ;  /* 0x7f8000000400780b */ /* 0x000fd60003f3d200 */
[----:B------:R-:W-:Y:S05]  /*12c0*/  @!P2 BRA !P0, `(.L_x_14) ;  /* 0x00000004002ca947 */ /* 0x000fea0004000000 */
[----:B------:R-:W-:-:S04]  /*12d0*/  LOP3.LUT P0, RZ, R4, 0x7fffffff, RZ, 0xc0, !PT ;  /* 0x7fffffff04ff7812 */ /* 0x000fc8000780c0ff */
[----:B------:R-:W-:-:S13]  /*12e0*/  PLOP3.LUT P0, PT, P2, P0, PT, 0x2f, 0xf2 ;  /* 0x0000000000f2781c */ /* 0x000fda0001700577 */
[----:B------:R-:W-:Y:S05]  /*12f0*/  @P0 BRA `(.L_x_15) ;  /* 0x0000000400180947 */ /* 0x000fea0003800000 */
[----:B------:R-:W-:-:S04]  /*1300*/  LOP3.LUT P0, RZ, R5, 0x7fffffff, RZ, 0xc0, !PT ;  /* 0x7fffffff05ff7812 */ /* 0x000fc8000780c0ff */
[----:B------:R-:W-:-:S13]  /*1310*/  PLOP3.LUT P0, PT, P1, P0, PT, 0x2f, 0xf2 ;  /* 0x0000000000f2781c */ /* 0x000fda0000f00577 */
[----:B------:R-:W-:Y:S05]  /*1320*/  @P0 BRA `(.L_x_16) ;  /* 0x0000000400000947 */ /* 0x000fea0003800000 */
[----:B------:R-:W-:Y:S02]  /*1330*/  ISETP.GE.AND P0, PT, R8, RZ, PT ;  /* 0x000000ff0800720c */ /* 0x000fe40003f06270 */
[----:B------:R-:W-:-:S11]  /*1340*/  ISETP.GE.AND P1, PT, R11, RZ, PT ;  /* 0x000000ff0b00720c */ /* 0x000fd60003f26270 */
[----:B------:R-:W-:Y:S01]  /*1350*/  @P0 MOV R7, RZ ;  /* 0x000000ff00070202 */ /* 0x000fe20000000f00 */
[----:B------:R-:W-:Y:S02]  /*1360*/  @!P0 IMAD.MOV.U32 R7, RZ, RZ, -0x40 ;  /* 0xffffffc0ff078424 */ /* 0x000fe400078e00ff */
[----:B------:R-:W-:Y:S01]  /*1370*/  @!P0 FFMA R4, R4, 1.84467440737095516160e+19, RZ ;  /* 0x5f80000004048823 */ /* 0x000fe200000000ff */
[----:B------:R-:W-:Y:S02]  /*1380*/  @!P1 FFMA R5, R2, 1.84467440737095516160e+19, RZ ;  /* 0x5f80000002059823 */ /* 0x000fe400000000ff */
[----:B------:R-:W-:-:S07]  /*1390*/  @!P1 IADD3 R7, PT, PT, R7, 0x40, RZ ;  /* 0x0000004007079810 */ /* 0x000fce0007ffe0ff */
.L_x_12:
[----:B------:R-:W-:Y:S01]  /*13a0*/  LEA R2, R12, 0xc0800000, 0x17 ;  /* 0xc08000000c027811 */ /* 0x000fe200078eb8ff */
[----:B------:R-:W-:Y:S04]  /*13b0*/  BSSY.RECONVERGENT B3, `(.L_x_17) ;  /* 0x0000036000037945 */ /* 0x000fe80003800200 */
[----:B------:R-:W-:Y:S01]  /*13c0*/  IMAD.IADD R8, R5, 0x1, -R2 ;  /* 0x0000000105087824 */ /* 0x000fe200078e0a02 */
[----:B------:R-:W-:-:S03]  /*13d0*/  IADD3 R5, PT, PT, R10, -0x7f, RZ ;  /* 0xffffff810a057810 */ /* 0x000fc60007ffe0ff */
[----:B------:R-:W0:Y:S01]  /*13e0*/  MUFU.RCP R9, R8 ;  /* 0x0000000800097308 */ /* 0x000e220000001000 */
[----:B------:R-:W-:Y:S01]  /*13f0*/  FADD.FTZ R11, -R8, -RZ ;  /* 0x800000ff080b7221 */ /* 0x000fe20000010100 */
[----:B------:R-:W-:-:S03]  /*1400*/  IMAD R2, R5, -0x800000, R4 ;  /* 0xff80000005027824 */ /* 0x000fc600078e0204 */
[----:B0-----:R-:W-:-:S04]  /*1410*/  FFMA R10, R9, R11, 1 ;  /* 0x3f800000090a7423 */ /* 0x001fc8000000000b */
[----:B------:R-:W-:-:S04]  /*1420*/  FFMA R13, R9, R10, R9 ;  /* 0x0000000a090d7223 */ /* 0x000fc80000000009 */
[----:B------:R-:W-:-:S04]  /*1430*/  FFMA R4, R2, R13, RZ ;  /* 0x0000000d02047223 */ /* 0x000fc800000000ff */
[----:B------:R-:W-:-:S04]  /*1440*/  FFMA R9, R11, R4, R2 ;  /* 0x000000040b097223 */ /* 0x000fc80000000002 */
[----:B------:R-:W-:Y:S01]  /*1450*/  FFMA R10, R13, R9, R4 ;  /* 0x000000090d0a7223 */ /* 0x000fe20000000004 */
[----:B------:R-:W-:-:S03]  /*1460*/  IADD3 R4, PT, PT, R5, 0x7f, -R12 ;  /* 0x0000007f05047810 */ /* 0x000fc60007ffe80c */
[----:B------:R-:W-:Y:S02]  /*1470*/  FFMA R11, R11, R10, R2 ;  /* 0x0000000a0b0b7223 */ /* 0x000fe40000000002 */
[----:B------:R-:W-:Y:S02]  /*1480*/  IMAD.IADD R4, R4, 0x1, R7 ;  /* 0x0000000104047824 */ /* 0x000fe400078e0207 */
[----:B------:R-:W-:-:S05]  /*1490*/  FFMA R9, R13, R11, R10 ;  /* 0x0000000b0d097223 */ /* 0x000fca000000000a */
[----:B------:R-:W-:-:S04]  /*14a0*/  SHF.R.U32.HI R2, RZ, 0x17, R9 ;  /* 0x00000017ff027819 */ /* 0x000fc80000011609 */
[----:B------:R-:W-:-:S04]  /*14b0*/  LOP3.LUT R2, R2, 0xff, RZ, 0xc0, !PT ;  /* 0x000000ff02027812 */ /* 0x000fc800078ec0ff */
[----:B------:R-:W-:-:S05]  /*14c0*/  IADD3 R8, PT, PT, R2, R4, RZ ;  /* 0x0000000402087210 */ /* 0x000fca0007ffe0ff */
[----:B------:R-:W-:-:S05]  /*14d0*/  VIADD R2, R8, 0xffffffff ;  /* 0xffffffff08027836 */ /* 0x000fca0000000000 */
[----:B------:R-:W-:-:S13]  /*14e0*/  ISETP.GE.U32.AND P0, PT, R2, 0xfe, PT ;  /* 0x000000fe0200780c */ /* 0x000fda0003f06070 */
[----:B------:R-:W-:Y:S05]  /*14f0*/  @!P0 BRA `(.L_x_18) ;  /* 0x0000000000808947 */ /* 0x000fea0003800000 */
[----:B------:R-:W-:-:S13]  /*1500*/  ISETP.GT.AND P0, PT, R8, 0xfe, PT ;  /* 0x000000fe0800780c */ /* 0x000fda0003f04270 */
[----:B------:R-:W-:Y:S05]  /*1510*/  @P0 BRA `(.L_x_19) ;  /* 0x00000000006c0947 */ /* 0x000fea0003800000 */
[----:B------:R-:W-:-:S13]  /*1520*/  ISETP.GE.AND P0, PT, R8, 0x1, PT ;  /* 0x000000010800780c */ /* 0x000fda0003f06270 */
[----:B------:R-:W-:Y:S05]  /*1530*/  @P0 BRA `(.L_x_20) ;  /* 0x0000000000740947 */ /* 0x000fea0003800000 */
[----:B------:R-:W-:Y:S02]  /*1540*/  ISETP.GE.AND P0, PT, R8, -0x18, PT ;  /* 0xffffffe80800780c */ /* 0x000fe40003f06270 */
[----:B------:R-:W-:-:S11]  /*1550*/  LOP3.LUT R9, R9, 0x80000000, RZ, 0xc0, !PT ;  /* 0x8000000009097812 */ /* 0x000fd600078ec0ff */
[----:B------:R-:W-:Y:S05]  /*1560*/  @!P0 BRA `(.L_x_20) ;  /* 0x0000000000688947 */ /* 0x000fea0003800000 */
[CCC-:B------:R-:W-:Y:S01]  /*1570*/  FFMA.RZ R2, R13.reuse, R11.reuse, R10.reuse ;  /* 0x0000000b0d027223 */ /* 0x1c0fe2000000c00a */
[C---:B------:R-:W-:Y:S01]  /*1580*/  IADD3 R7, PT, PT, R8.reuse, 0x20, RZ ;  /* 0x0000002008077810 */ /* 0x040fe20007ffe0ff */
[CCC-:B------:R-:W-:Y:S01]  /*1590*/  FFMA.RM R5, R13.reuse, R11.reuse, R10.reuse ;  /* 0x0000000b0d057223 */ /* 0x1c0fe2000000400a */
[----:B------:R-:W-:Y:S02]  /*15a0*/  ISETP.NE.AND P2, PT, R8, RZ, PT ;  /* 0x000000ff0800720c */ /* 0x000fe40003f45270 */
[----:B------:R-:W-:Y:S01]  /*15b0*/  LOP3.LUT R4, R2, 0x7fffff, RZ, 0xc0, !PT ;  /* 0x007fffff02047812 */ /* 0x000fe200078ec0ff */
[----:B------:R-:W-:Y:S01]  /*15c0*/  FFMA.RP R2, R13, R11, R10 ;  /* 0x0000000b0d027223 */ /* 0x000fe2000000800a */
[----:B------:R-:W-:Y:S01]  /*15d0*/  ISETP.NE.AND P1, PT, R8, RZ, PT ;  /* 0x000000ff0800720c */ /* 0x000fe20003f25270 */
[----:B------:R-:W-:Y:S01]  /*15e0*/  IMAD.MOV R8, RZ, RZ, -R8 ;  /* 0x000000ffff087224 */ /* 0x000fe200078e0a08 */
[----:B------:R-:W-:Y:S02]  /*15f0*/  LOP3.LUT R4, R4, 0x800000, RZ, 0xfc, !PT ;  /* 0x0080000004047812 */ /* 0x000fe400078efcff */
[----:B------:R-:W-:-:S02]  /*1600*/  FSETP.NEU.FTZ.AND P0, PT, R2, R5, PT ;  /* 0x000000050200720b */ /* 0x000fc40003f1d000 */
[----:B------:R-:W-:Y:S02]  /*1610*/  SHF.L.U32 R7, R4, R7, RZ ;  /* 0x0000000704077219 */ /* 0x000fe400000006ff */
[----:B------:R-:W-:Y:S02]  /*1620*/  SEL R5, R8, RZ, P2 ;  /* 0x000000ff08057207 */ /* 0x000fe40001000000 */
[----:B------:R-:W-:Y:S02]  /*1630*/  ISETP.NE.AND P1, PT, R7, RZ, P1 ;  /* 0x000000ff0700720c */ /* 0x000fe40000f25270 */
[----:B------:R-:W-:Y:S02]  /*1640*/  SHF.R.U32.HI R5, RZ, R5, R4 ;  /* 0x00000005ff057219 */ /* 0x000fe40000011604 */
[----:B------:R-:W-:Y:S02]  /*1650*/  PLOP3.LUT P0, PT, P0, P1, PT, 0xf8, 0x8f ;  /* 0x00000000008f781c */ /* 0x000fe40000703f70 */
[----:B------:R-:W-:-:S02]  /*1660*/  SHF.R.U32.HI R7, RZ, 0x1, R5 ;  /* 0x00000001ff077819 */ /* 0x000fc40000011605 */
[----:B------:R-:W-:-:S04]  /*1670*/  SEL R2, RZ, 0x1, !P0 ;  /* 0x00000001ff027807 */ /* 0x000fc80004000000 */
[----:B------:R-:W-:-:S04]  /*1680*/  LOP3.LUT R2, R2, 0x1, R7, 0xf8, !PT ;  /* 0x0000000102027812 */ /* 0x000fc800078ef807 */
[----:B------:R-:W-:-:S04]  /*1690*/  LOP3.LUT R2, R2, R5, RZ, 0xc0, !PT ;  /* 0x0000000502027212 */ /* 0x000fc800078ec0ff */
[----:B------:R-:W-:-:S04]  /*16a0*/  IADD3 R2, PT, PT, R7, R2, RZ ;  /* 0x0000000207027210 */ /* 0x000fc80007ffe0ff */
[----:B------:R-:W-:Y:S01]  /*16b0*/  LOP3.LUT R9, R2, R9, RZ, 0xfc, !PT ;  /* 0x0000000902097212 */ /* 0x000fe200078efcff */
[----:B------:R-:W-:Y:S06]  /*16c0*/  BRA `(.L_x_20) ;  /* 0x0000000000107947 */ /* 0x000fec0003800000 */
.L_x_19:
[----:B------:R-:W-:-:S04]  /*16d0*/  LOP3.LUT R9, R9, 0x80000000, RZ, 0xc0, !PT ;  /* 0x8000000009097812 */ /* 0x000fc800078ec0ff */
[----:B------:R-:W-:Y:S01]  /*16e0*/  LOP3.LUT R9, R9, 0x7f800000, RZ, 0xfc, !PT ;  /* 0x7f80000009097812 */ /* 0x000fe200078efcff */
[----:B------:R-:W-:Y:S06]  /*16f0*/  BRA `(.L_x_20) ;  /* 0x0000000000047947 */ /* 0x000fec0003800000 */
.L_x_18:
[----:B------:R-:W-:-:S07]  /*1700*/  IMAD R9, R4, 0x800000, R9 ;  /* 0x0080000004097824 */ /* 0x000fce00078e0209 */
.L_x_20:
[----:B------:R-:W-:Y:S05]  /*1710*/  BSYNC.RECONVERGENT B3 ;  /* 0x0000000000037941 */ /* 0x000fea0003800200 */
.L_x_17:
[----:B------:R-:W-:Y:S05]  /*1720*/  BRA `(.L_x_21) ;  /* 0x0000000000207947 */ /* 0x000fea0003800000 */
.L_x_16:
[----:B------:R-:W-:-:S04]  /*1730*/  LOP3.LUT R4, R5, 0x80000000, R4, 0x48, !PT ;  /* 0x8000000005047812 */ /* 0x000fc800078e4804 */
[----:B------:R-:W-:Y:S01]  /*1740*/  LOP3.LUT R9, R4, 0x7f800000, RZ, 0xfc, !PT ;  /* 0x7f80000004097812 */ /* 0x000fe200078efcff */
[----:B------:R-:W-:Y:S06]  /*1750*/  BRA `(.L_x_21) ;  /* 0x0000000000147947 */ /* 0x000fec0003800000 */
.L_x_15:
[----:B------:R-:W-:Y:S01]  /*1760*/  LOP3.LUT R9, R5, 0x80000000, R4, 0x48, !PT ;  /* 0x8000000005097812 */ /* 0x000fe200078e4804 */
[----:B------:R-:W-:Y:S06]  /*1770*/  BRA `(.L_x_21) ;  /* 0x00000000000c7947 */ /* 0x000fec0003800000 */
.L_x_14:
[----:B------:R-:W0:Y:S01]  /*1780*/  MUFU.RSQ R9, -QNAN ;  /* 0xffc0000000097908 */ /* 0x000e220000001400 */
[----:B------:R-:W-:Y:S05]  /*1790*/  BRA `(.L_x_21) ;  /* 0x0000000000047947 */ /* 0x000fea0003800000 */
.L_x_13:
[----:B------:R-:W-:-:S07]  /*17a0*/  FADD.FTZ R9, R4, R2 ;  /* 0x0000000204097221 */ /* 0x000fce0000010000 */
.L_x_21:
[----:B------:R-:W-:Y:S05]  /*17b0*/  BSYNC.RECONVERGENT B2 ;  /* 0x0000000000027941 */ /* 0x000fea0003800200 */
.L_x_11:
[----:B------:R-:W-:-:S04]  /*17c0*/  HFMA2 R7, -RZ, RZ, 0, 0 ;  /* 0x00000000ff077431 */ /* 0x000fc800000001ff */
[----:B0-----:R-:W-:Y:S05]  /*17d0*/  RET.REL.NODEC R6 `(_Z16avgpool2d_kernelPKfiiiiiiiiPf) ;  /* 0xffffffe806087950 */ /* 0x001fea0003c3ffff */
.L_x_22:
[----:B------:R-:W-:-:S00]  /*17e0*/  BRA `(.L_x_22) ;  /* 0xfffffffc00fc7947 */ /* 0x000fc0000383ffff */
[----:B------:R-:W-:-:S00]  /*17f0*/  NOP ;  /* 0x0000000000007918 */ /* 0x000fc00000000000 */
        /* <DEDUP_REMOVED lines=8> */
.L_x_23:


//--------------------- .nv.shared.reserved.0     --------------------------
	.section	.nv.shared.reserved.0,"aw",@nobits
	.weak		__nv_reservedSMEM_offset_0_alias
	.size		__nv_reservedSMEM_offset_0_alias, 0, 64
	.other		__nv_reservedSMEM_offset_0_alias,@"STO_CUDA_RESERVED_SHARED STV_DEFAULT"
__nv_reservedSMEM_offset_0_alias:
	.zero		0
	.zero		64


//--------------------- .nv.constant0._Z16avgpool2d_kernelPKfiiiiiiiiPf --------------------------
	.section	.nv.constant0._Z16avgpool2d_kernelPKfiiiiiiiiPf,"a",@progbits
	.sectionflags	@""
	.align	4
.nv.constant0._Z16avgpool2d_kernelPKfiiiiiiiiPf:
	.zero		944


//--------------------- SYMBOLS --------------------------

	.type		.nv.reservedSmem.offset0,@object
	.size		.nv.reservedSmem.offset0,0x4
